//
// Generated by NVIDIA NVVM Compiler
//
// Compiler Build ID: CL-36424714
// Cuda compilation tools, release 13.0, V13.0.88
// Based on NVVM 20.0.0
//

.version 9.0
.target sm_100
.address_size 64

	// .globl	_Z9matmulGPUPfS_S_i

.visible .entry _Z9matmulGPUPfS_S_i(
	.param .u64 .ptr .align 1 _Z9matmulGPUPfS_S_i_param_0,
	.param .u64 .ptr .align 1 _Z9matmulGPUPfS_S_i_param_1,
	.param .u64 .ptr .align 1 _Z9matmulGPUPfS_S_i_param_2,
	.param .u32 _Z9matmulGPUPfS_S_i_param_3
)
{
	.reg .pred 	%p<10>;
	.reg .b32 	%r<40>;
	.reg .b32 	%f<67>;
	.reg .b64 	%rd<67>;

	ld.param.u64 	%rd14, [_Z9matmulGPUPfS_S_i_param_0];
	ld.param.u64 	%rd15, [_Z9matmulGPUPfS_S_i_param_1];
	ld.param.u32 	%r18, [_Z9matmulGPUPfS_S_i_param_3];
	cvta.to.global.u64 	%rd1, %rd14;
	cvta.to.global.u64 	%rd2, %rd15;
	mov.u32 	%r19, %ctaid.y;
	mov.u32 	%r20, %ntid.y;
	mov.u32 	%r21, %tid.y;
	mad.lo.s32 	%r1, %r19, %r20, %r21;
	mov.u32 	%r22, %ctaid.x;
	mov.u32 	%r23, %ntid.x;
	mov.u32 	%r24, %tid.x;
	mad.lo.s32 	%r2, %r22, %r23, %r24;
	max.s32 	%r25, %r1, %r2;
	setp.ge.s32 	%p1, %r25, %r18;
	@%p1 bra 	$L__BB0_13;
	mul.lo.s32 	%r3, %r18, %r1;
	and.b32  	%r4, %r18, 7;
	setp.lt.u32 	%p2, %r18, 8;
	mov.f32 	%f66, 0f00000000;
	mov.b32 	%r38, 0;
	@%p2 bra 	$L__BB0_4;
	and.b32  	%r38, %r18, 2147483640;
	neg.s32 	%r36, %r38;
	mul.wide.s32 	%rd16, %r18, 4;
	add.s64 	%rd3, %rd1, %rd16;
	shl.b32 	%r7, %r18, 3;
	mul.wide.s32 	%rd17, %r18, 8;
	add.s64 	%rd4, %rd1, %rd17;
	mul.wide.s32 	%rd18, %r18, 12;
	add.s64 	%rd5, %rd1, %rd18;
	mul.wide.s32 	%rd19, %r18, 16;
	add.s64 	%rd6, %rd1, %rd19;
	mul.wide.s32 	%rd20, %r18, 20;
	add.s64 	%rd7, %rd1, %rd20;
	mul.wide.s32 	%rd21, %r18, 24;
	add.s64 	%rd8, %rd1, %rd21;
	mul.wide.s32 	%rd22, %r18, 28;
	add.s64 	%rd9, %rd1, %rd22;
	mul.wide.u32 	%rd23, %r3, 4;
	add.s64 	%rd24, %rd23, %rd2;
	add.s64 	%rd66, %rd24, 16;
	mov.f32 	%f66, 0f00000000;
	mov.u32 	%r35, %r2;
$L__BB0_3:
	.pragma "nounroll";
	mul.wide.s32 	%rd25, %r35, 4;
	add.s64 	%rd26, %rd3, %rd25;
	add.s64 	%rd27, %rd4, %rd25;
	add.s64 	%rd28, %rd5, %rd25;
	add.s64 	%rd29, %rd6, %rd25;
	add.s64 	%rd30, %rd7, %rd25;
	add.s64 	%rd31, %rd8, %rd25;
	add.s64 	%rd32, %rd9, %rd25;
	add.s64 	%rd33, %rd1, %rd25;
	ld.global.f32 	%f16, [%rd66+-16];
	ld.global.f32 	%f17, [%rd33];
	fma.rn.f32 	%f18, %f16, %f17, %f66;
	ld.global.f32 	%f19, [%rd66+-12];
	ld.global.f32 	%f20, [%rd26];
	fma.rn.f32 	%f21, %f19, %f20, %f18;
	ld.global.f32 	%f22, [%rd66+-8];
	ld.global.f32 	%f23, [%rd27];
	fma.rn.f32 	%f24, %f22, %f23, %f21;
	ld.global.f32 	%f25, [%rd66+-4];
	ld.global.f32 	%f26, [%rd28];
	fma.rn.f32 	%f27, %f25, %f26, %f24;
	ld.global.f32 	%f28, [%rd66];
	ld.global.f32 	%f29, [%rd29];
	fma.rn.f32 	%f30, %f28, %f29, %f27;
	ld.global.f32 	%f31, [%rd66+4];
	ld.global.f32 	%f32, [%rd30];
	fma.rn.f32 	%f33, %f31, %f32, %f30;
	ld.global.f32 	%f34, [%rd66+8];
	ld.global.f32 	%f35, [%rd31];
	fma.rn.f32 	%f36, %f34, %f35, %f33;
	ld.global.f32 	%f37, [%rd66+12];
	ld.global.f32 	%f38, [%rd32];
	fma.rn.f32 	%f66, %f37, %f38, %f36;
	add.s32 	%r36, %r36, 8;
	add.s32 	%r35, %r35, %r7;
	add.s64 	%rd66, %rd66, 32;
	setp.ne.s32 	%p3, %r36, 0;
	@%p3 bra 	$L__BB0_3;
$L__BB0_4:
	setp.eq.s32 	%p4, %r4, 0;
	@%p4 bra 	$L__BB0_12;
	and.b32  	%r13, %r18, 3;
	setp.lt.u32 	%p5, %r4, 4;
	@%p5 bra 	$L__BB0_7;
	add.s32 	%r27, %r38, %r3;
	mul.wide.u32 	%rd34, %r27, 4;
	add.s64 	%rd35, %rd2, %rd34;
	ld.global.f32 	%f40, [%rd35];
	mad.lo.s32 	%r28, %r38, %r18, %r2;
	mul.wide.s32 	%rd36, %r28, 4;
	add.s64 	%rd37, %rd1, %rd36;
	ld.global.f32 	%f41, [%rd37];
	fma.rn.f32 	%f42, %f40, %f41, %f66;
	cvt.u64.u32 	%rd38, %r3;
	cvt.u64.u32 	%rd39, %r38;
	add.s64 	%rd40, %rd39, %rd38;
	shl.b64 	%rd41, %rd40, 2;
	add.s64 	%rd42, %rd2, %rd41;
	ld.global.f32 	%f43, [%rd42+4];
	mul.wide.s32 	%rd43, %r18, 4;
	add.s64 	%rd44, %rd37, %rd43;
	ld.global.f32 	%f44, [%rd44];
	fma.rn.f32 	%f45, %f43, %f44, %f42;
	ld.global.f32 	%f46, [%rd42+8];
	add.s64 	%rd45, %rd44, %rd43;
	ld.global.f32 	%f47, [%rd45];
	fma.rn.f32 	%f48, %f46, %f47, %f45;
	ld.global.f32 	%f49, [%rd42+12];
	add.s64 	%rd46, %rd45, %rd43;
	ld.global.f32 	%f50, [%rd46];
	fma.rn.f32 	%f66, %f49, %f50, %f48;
	add.s32 	%r38, %r38, 4;
$L__BB0_7:
	setp.eq.s32 	%p6, %r13, 0;
	@%p6 bra 	$L__BB0_12;
	setp.eq.s32 	%p7, %r13, 1;
	@%p7 bra 	$L__BB0_10;
	add.s32 	%r29, %r38, %r3;
	mul.wide.u32 	%rd47, %r29, 4;
	add.s64 	%rd48, %rd2, %rd47;
	ld.global.f32 	%f52, [%rd48];
	mad.lo.s32 	%r30, %r38, %r18, %r2;
	mul.wide.s32 	%rd49, %r30, 4;
	add.s64 	%rd50, %rd1, %rd49;
	ld.global.f32 	%f53, [%rd50];
	fma.rn.f32 	%f54, %f52, %f53, %f66;
	cvt.u64.u32 	%rd51, %r3;
	cvt.u64.u32 	%rd52, %r38;
	add.s64 	%rd53, %rd52, %rd51;
	shl.b64 	%rd54, %rd53, 2;
	add.s64 	%rd55, %rd2, %rd54;
	ld.global.f32 	%f55, [%rd55+4];
	mul.wide.s32 	%rd56, %r18, 4;
	add.s64 	%rd57, %rd50, %rd56;
	ld.global.f32 	%f56, [%rd57];
	fma.rn.f32 	%f66, %f55, %f56, %f54;
	add.s32 	%r38, %r38, 2;
$L__BB0_10:
	and.b32  	%r31, %r18, 1;
	setp.eq.b32 	%p8, %r31, 1;
	not.pred 	%p9, %p8;
	@%p9 bra 	$L__BB0_12;
	add.s32 	%r32, %r38, %r3;
	mul.wide.u32 	%rd58, %r32, 4;
	add.s64 	%rd59, %rd2, %rd58;
	ld.global.f32 	%f57, [%rd59];
	mad.lo.s32 	%r33, %r38, %r18, %r2;
	mul.wide.s32 	%rd60, %r33, 4;
	add.s64 	%rd61, %rd1, %rd60;
	ld.global.f32 	%f58, [%rd61];
	fma.rn.f32 	%f66, %f57, %f58, %f66;
$L__BB0_12:
	ld.param.u64 	%rd65, [_Z9matmulGPUPfS_S_i_param_2];
	add.s32 	%r34, %r3, %r2;
	cvta.to.global.u64 	%rd62, %rd65;
	mul.wide.s32 	%rd63, %r34, 4;
	add.s64 	%rd64, %rd62, %rd63;
	st.global.f32 	[%rd64], %f66;
$L__BB0_13:
	ret;

}
	// .globl	_Z12matmulGPU_1BPfS_S_i
.visible .entry _Z12matmulGPU_1BPfS_S_i(
	.param .u64 .ptr .align 1 _Z12matmulGPU_1BPfS_S_i_param_0,
	.param .u64 .ptr .align 1 _Z12matmulGPU_1BPfS_S_i_param_1,
	.param .u64 .ptr .align 1 _Z12matmulGPU_1BPfS_S_i_param_2,
	.param .u32 _Z12matmulGPU_1BPfS_S_i_param_3
)
{
	.reg .pred 	%p<21>;
	.reg .b32 	%r<104>;
	.reg .b32 	%f<55>;
	.reg .b64 	%rd<65>;

	ld.param.u64 	%rd5, [_Z12matmulGPU_1BPfS_S_i_param_0];
	ld.param.u64 	%rd6, [_Z12matmulGPU_1BPfS_S_i_param_1];
	ld.param.u64 	%rd7, [_Z12matmulGPU_1BPfS_S_i_param_2];
	ld.param.u32 	%r59, [_Z12matmulGPU_1BPfS_S_i_param_3];
	cvta.to.global.u64 	%rd1, %rd7;
	cvta.to.global.u64 	%rd2, %rd6;
	cvta.to.global.u64 	%rd3, %rd5;
	setp.eq.s32 	%p1, %r59, 0;
	@%p1 bra 	$L__BB1_12;
	mul.lo.s32 	%r61, %r59, %r59;
	max.u32 	%r1, %r61, 1;
	and.b32  	%r2, %r1, 13;
	setp.lt.u32 	%p2, %r61, 16;
	mov.b32 	%r85, 0;
	@%p2 bra 	$L__BB1_4;
	and.b32  	%r85, %r1, -16;
	mov.b32 	%r88, 0;
$L__BB1_3:
	.pragma "nounroll";
	mul.wide.u32 	%rd8, %r88, 4;
	add.s64 	%rd9, %rd1, %rd8;
	mov.b32 	%r63, 0;
	st.global.u32 	[%rd9], %r63;
	st.global.u32 	[%rd9+4], %r63;
	st.global.u32 	[%rd9+8], %r63;
	st.global.u32 	[%rd9+12], %r63;
	st.global.u32 	[%rd9+16], %r63;
	st.global.u32 	[%rd9+20], %r63;
	st.global.u32 	[%rd9+24], %r63;
	st.global.u32 	[%rd9+28], %r63;
	st.global.u32 	[%rd9+32], %r63;
	st.global.u32 	[%rd9+36], %r63;
	st.global.u32 	[%rd9+40], %r63;
	st.global.u32 	[%rd9+44], %r63;
	st.global.u32 	[%rd9+48], %r63;
	st.global.u32 	[%rd9+52], %r63;
	st.global.u32 	[%rd9+56], %r63;
	st.global.u32 	[%rd9+60], %r63;
	add.s32 	%r88, %r88, 16;
	setp.eq.s32 	%p3, %r88, %r85;
	@%p3 bra 	$L__BB1_4;
	bra.uni 	$L__BB1_3;
$L__BB1_4:
	setp.eq.s32 	%p4, %r2, 0;
	@%p4 bra 	$L__BB1_12;
	and.b32  	%r5, %r1, 5;
	setp.lt.u32 	%p5, %r2, 8;
	@%p5 bra 	$L__BB1_7;
	mul.wide.u32 	%rd10, %r85, 4;
	add.s64 	%rd11, %rd1, %rd10;
	mov.b32 	%r64, 0;
	st.global.u32 	[%rd11], %r64;
	st.global.u32 	[%rd11+4], %r64;
	st.global.u32 	[%rd11+8], %r64;
	st.global.u32 	[%rd11+12], %r64;
	st.global.u32 	[%rd11+16], %r64;
	st.global.u32 	[%rd11+20], %r64;
	st.global.u32 	[%rd11+24], %r64;
	st.global.u32 	[%rd11+28], %r64;
	add.s32 	%r85, %r85, 8;
$L__BB1_7:
	setp.eq.s32 	%p6, %r5, 0;
	@%p6 bra 	$L__BB1_12;
	setp.lt.u32 	%p7, %r5, 4;
	@%p7 bra 	$L__BB1_10;
	mul.wide.u32 	%rd12, %r85, 4;
	add.s64 	%rd13, %rd1, %rd12;
	mov.b32 	%r65, 0;
	st.global.u32 	[%rd13], %r65;
	st.global.u32 	[%rd13+4], %r65;
	st.global.u32 	[%rd13+8], %r65;
	st.global.u32 	[%rd13+12], %r65;
	add.s32 	%r85, %r85, 4;
$L__BB1_10:
	and.b32  	%r66, %r1, 1;
	setp.eq.b32 	%p8, %r66, 1;
	not.pred 	%p9, %p8;
	@%p9 bra 	$L__BB1_12;
	mul.wide.u32 	%rd14, %r85, 4;
	add.s64 	%rd15, %rd1, %rd14;
	mov.b32 	%r67, 0;
	st.global.u32 	[%rd15], %r67;
$L__BB1_12:
	setp.lt.s32 	%p10, %r59, 1;
	@%p10 bra 	$L__BB1_28;
	add.s32 	%r10, %r59, -1;
	and.b32  	%r11, %r59, 7;
	and.b32  	%r12, %r59, 3;
	and.b32  	%r13, %r59, 2147483640;
	neg.s32 	%r14, %r13;
	shl.b32 	%r15, %r59, 3;
	shl.b32 	%r16, %r59, 1;
	mul.lo.s32 	%r17, %r59, 5;
	mul.lo.s32 	%r18, %r59, 6;
	mul.lo.s32 	%r19, %r59, 7;
	mov.b32 	%r89, 0;
$L__BB1_14:
	mul.lo.s32 	%r23, %r89, %r59;
	mov.b32 	%r90, 0;
	cvt.u64.u32 	%rd54, %r23;
$L__BB1_15:
	setp.lt.u32 	%p11, %r10, 7;
	add.s32 	%r71, %r90, %r23;
	mul.wide.u32 	%rd16, %r71, 4;
	add.s64 	%rd4, %rd1, %rd16;
	ld.global.f32 	%f52, [%rd4];
	mov.b32 	%r102, 0;
	@%p11 bra 	$L__BB1_18;
	add.s32 	%r99, %r59, %r90;
	add.s32 	%r98, %r16, %r90;
	mad.lo.s32 	%r97, %r59, 3, %r90;
	shl.b32 	%r72, %r59, 2;
	add.s32 	%r96, %r72, %r90;
	add.s32 	%r95, %r17, %r90;
	add.s32 	%r94, %r18, %r90;
	add.s32 	%r93, %r19, %r90;
	mov.u32 	%r91, %r23;
	mov.u32 	%r92, %r90;
	mov.u32 	%r100, %r14;
$L__BB1_17:
	.pragma "nounroll";
	mul.wide.u32 	%rd17, %r91, 4;
	add.s64 	%rd18, %rd3, %rd17;
	ld.global.f32 	%f9, [%rd18];
	mul.wide.u32 	%rd19, %r92, 4;
	add.s64 	%rd20, %rd2, %rd19;
	ld.global.f32 	%f10, [%rd20];
	fma.rn.f32 	%f11, %f9, %f10, %f52;
	st.global.f32 	[%rd4], %f11;
	ld.global.f32 	%f12, [%rd18+4];
	mul.wide.u32 	%rd21, %r99, 4;
	add.s64 	%rd22, %rd2, %rd21;
	ld.global.f32 	%f13, [%rd22];
	fma.rn.f32 	%f14, %f12, %f13, %f11;
	st.global.f32 	[%rd4], %f14;
	ld.global.f32 	%f15, [%rd18+8];
	mul.wide.u32 	%rd23, %r98, 4;
	add.s64 	%rd24, %rd2, %rd23;
	ld.global.f32 	%f16, [%rd24];
	fma.rn.f32 	%f17, %f15, %f16, %f14;
	st.global.f32 	[%rd4], %f17;
	ld.global.f32 	%f18, [%rd18+12];
	mul.wide.u32 	%rd25, %r97, 4;
	add.s64 	%rd26, %rd2, %rd25;
	ld.global.f32 	%f19, [%rd26];
	fma.rn.f32 	%f20, %f18, %f19, %f17;
	st.global.f32 	[%rd4], %f20;
	ld.global.f32 	%f21, [%rd18+16];
	mul.wide.u32 	%rd27, %r96, 4;
	add.s64 	%rd28, %rd2, %rd27;
	ld.global.f32 	%f22, [%rd28];
	fma.rn.f32 	%f23, %f21, %f22, %f20;
	st.global.f32 	[%rd4], %f23;
	ld.global.f32 	%f24, [%rd18+20];
	mul.wide.u32 	%rd29, %r95, 4;
	add.s64 	%rd30, %rd2, %rd29;
	ld.global.f32 	%f25, [%rd30];
	fma.rn.f32 	%f26, %f24, %f25, %f23;
	st.global.f32 	[%rd4], %f26;
	ld.global.f32 	%f27, [%rd18+24];
	mul.wide.u32 	%rd31, %r94, 4;
	add.s64 	%rd32, %rd2, %rd31;
	ld.global.f32 	%f28, [%rd32];
	fma.rn.f32 	%f29, %f27, %f28, %f26;
	st.global.f32 	[%rd4], %f29;
	ld.global.f32 	%f30, [%rd18+28];
	mul.wide.u32 	%rd33, %r93, 4;
	add.s64 	%rd34, %rd2, %rd33;
	ld.global.f32 	%f31, [%rd34];
	fma.rn.f32 	%f52, %f30, %f31, %f29;
	st.global.f32 	[%rd4], %f52;
	add.s32 	%r100, %r100, 8;
	add.s32 	%r99, %r99, %r15;
	add.s32 	%r98, %r98, %r15;
	add.s32 	%r97, %r97, %r15;
	add.s32 	%r96, %r96, %r15;
	add.s32 	%r95, %r95, %r15;
	add.s32 	%r94, %r94, %r15;
	add.s32 	%r93, %r93, %r15;
	add.s32 	%r92, %r92, %r15;
	add.s32 	%r91, %r91, 8;
	setp.ne.s32 	%p12, %r100, 0;
	mov.u32 	%r102, %r13;
	@%p12 bra 	$L__BB1_17;
$L__BB1_18:
	setp.eq.s32 	%p13, %r11, 0;
	@%p13 bra 	$L__BB1_26;
	add.s32 	%r73, %r11, -1;
	setp.lt.u32 	%p14, %r73, 3;
	@%p14 bra 	$L__BB1_21;
	add.s32 	%r74, %r102, %r23;
	mul.wide.u32 	%rd35, %r74, 4;
	add.s64 	%rd36, %rd3, %rd35;
	ld.global.f32 	%f32, [%rd36];
	mad.lo.s32 	%r75, %r102, %r59, %r90;
	mul.wide.u32 	%rd37, %r75, 4;
	add.s64 	%rd38, %rd2, %rd37;
	ld.global.f32 	%f33, [%rd38];
	fma.rn.f32 	%f34, %f32, %f33, %f52;
	st.global.f32 	[%rd4], %f34;
	cvt.u64.u32 	%rd40, %r102;
	add.s64 	%rd41, %rd40, %rd54;
	shl.b64 	%rd42, %rd41, 2;
	add.s64 	%rd43, %rd3, %rd42;
	ld.global.f32 	%f35, [%rd43+4];
	add.s32 	%r76, %r75, %r59;
	mul.wide.u32 	%rd44, %r76, 4;
	add.s64 	%rd45, %rd2, %rd44;
	ld.global.f32 	%f36, [%rd45];
	fma.rn.f32 	%f37, %f35, %f36, %f34;
	st.global.f32 	[%rd4], %f37;
	ld.global.f32 	%f38, [%rd43+8];
	add.s32 	%r77, %r76, %r59;
	mul.wide.u32 	%rd46, %r77, 4;
	add.s64 	%rd47, %rd2, %rd46;
	ld.global.f32 	%f39, [%rd47];
	fma.rn.f32 	%f40, %f38, %f39, %f37;
	st.global.f32 	[%rd4], %f40;
	ld.global.f32 	%f41, [%rd43+12];
	add.s32 	%r78, %r77, %r59;
	mul.wide.u32 	%rd48, %r78, 4;
	add.s64 	%rd49, %rd2, %rd48;
	ld.global.f32 	%f42, [%rd49];
	fma.rn.f32 	%f52, %f41, %f42, %f40;
	st.global.f32 	[%rd4], %f52;
	add.s32 	%r102, %r102, 4;
$L__BB1_21:
	setp.eq.s32 	%p15, %r12, 0;
	@%p15 bra 	$L__BB1_26;
	setp.eq.s32 	%p16, %r12, 1;
	@%p16 bra 	$L__BB1_24;
	add.s32 	%r79, %r102, %r23;
	mul.wide.u32 	%rd50, %r79, 4;
	add.s64 	%rd51, %rd3, %rd50;
	ld.global.f32 	%f43, [%rd51];
	mad.lo.s32 	%r80, %r102, %r59, %r90;
	mul.wide.u32 	%rd52, %r80, 4;
	add.s64 	%rd53, %rd2, %rd52;
	ld.global.f32 	%f44, [%rd53];
	fma.rn.f32 	%f45, %f43, %f44, %f52;
	st.global.f32 	[%rd4], %f45;
	cvt.u64.u32 	%rd55, %r102;
	add.s64 	%rd56, %rd55, %rd54;
	shl.b64 	%rd57, %rd56, 2;
	add.s64 	%rd58, %rd3, %rd57;
	ld.global.f32 	%f46, [%rd58+4];
	add.s32 	%r81, %r80, %r59;
	mul.wide.u32 	%rd59, %r81, 4;
	add.s64 	%rd60, %rd2, %rd59;
	ld.global.f32 	%f47, [%rd60];
	fma.rn.f32 	%f52, %f46, %f47, %f45;
	st.global.f32 	[%rd4], %f52;
	add.s32 	%r102, %r102, 2;
$L__BB1_24:
	and.b32  	%r82, %r59, 1;
	setp.eq.b32 	%p17, %r82, 1;
	not.pred 	%p18, %p17;
	@%p18 bra 	$L__BB1_26;
	add.s32 	%r83, %r102, %r23;
	mul.wide.u32 	%rd61, %r83, 4;
	add.s64 	%rd62, %rd3, %rd61;
	ld.global.f32 	%f48, [%rd62];
	mad.lo.s32 	%r84, %r102, %r59, %r90;
	mul.wide.u32 	%rd63, %r84, 4;
	add.s64 	%rd64, %rd2, %rd63;
	ld.global.f32 	%f49, [%rd64];
	fma.rn.f32 	%f50, %f48, %f49, %f52;
	st.global.f32 	[%rd4], %f50;
$L__BB1_26:
	add.s32 	%r90, %r90, 1;
	setp.ne.s32 	%p19, %r90, %r59;
	@%p19 bra 	$L__BB1_15;
	add.s32 	%r89, %r89, 1;
	setp.ne.s32 	%p20, %r89, %r59;
	@%p20 bra 	$L__BB1_14;
$L__BB1_28:
	ret;

}


// ===== COMPILED SASS (sm_100) =====

	.target	sm_100

	.elftype	@"ET_EXEC"


//--------------------- .note.nv.tkinfo           --------------------------
	.section	.note.nv.tkinfo,"",@"SHT_NOTE"
	.sectionflags	@"SHF_NOTE_NV_TKINFO"
	.tkinfo
        /*0018*/ 	.word	0x00000002
        /*0030*/ 	.string	""
        /*0030*/ 	.string	"ptxas"
        /*0030*/ 	.string	"Cuda compilation tools, release 13.0, V13.0.88"
        /*0030*/ 	.string	"Build cuda_13.0.r13.0/compiler.36424714_0"
        /*0030*/ 	.string	"-arch sm_100 -m 64 "



//--------------------- .note.nv.cuinfo           --------------------------
	.section	.note.nv.cuinfo,"",@"SHT_NOTE"
	.sectionflags	@"SHF_NOTE_NV_CUINFO"
        /*0018*/ 	.short	0x0002
        /*001a*/ 	.short	0x0064
        /*001c*/ 	.short	0x0082
	.zero		2


//--------------------- .nv.info                  --------------------------
	.section	.nv.info,"",@"SHT_CUDA_INFO"
	.align	4


	//----- nvinfo : EIATTR_REGCOUNT
	.align		4
        /*0000*/ 	.byte	0x04, 0x2f
        /*0002*/ 	.short	(.L_1 - .L_0)
	.align		4
.L_0:
        /*0004*/ 	.word	index@(_Z9matmulGPUPfS_S_i)
        /*0008*/ 	.word	0x0000001e


	//----- nvinfo : EIATTR_FRAME_SIZE
	.align		4
.L_1:
        /*000c*/ 	.byte	0x04, 0x11
        /*000e*/ 	.short	(.L_3 - .L_2)
	.align		4
.L_2:
        /*0010*/ 	.word	index@(_Z9matmulGPUPfS_S_i)
        /*0014*/ 	.word	0x00000000


	//----- nvinfo : EIATTR_REGCOUNT
	.align		4
.L_3:
        /*0018*/ 	.byte	0x04, 0x2f
        /*001a*/ 	.short	(.L_5 - .L_4)
	.align		4
.L_4:
        /*001c*/ 	.word	index@(_Z12matmulGPU_1BPfS_S_i)
        /*0020*/ 	.word	0x00000020


	//----- nvinfo : EIATTR_FRAME_SIZE
	.align		4
.L_5:
        /*0024*/ 	.byte	0x04, 0x11
        /*0026*/ 	.short	(.L_7 - .L_6)
	.align		4
.L_6:
        /*0028*/ 	.word	index@(_Z12matmulGPU_1BPfS_S_i)
        /*002c*/ 	.word	0x00000000


	//----- nvinfo : EIATTR_MIN_STACK_SIZE
	.align		4
.L_7:
        /*0030*/ 	.byte	0x04, 0x12
        /*0032*/ 	.short	(.L_9 - .L_8)
	.align		4
.L_8:
        /*0034*/ 	.word	index@(_Z12matmulGPU_1BPfS_S_i)
        /*0038*/ 	.word	0x00000000


	//----- nvinfo : EIATTR_MIN_STACK_SIZE
	.align		4
.L_9:
        /*003c*/ 	.byte	0x04, 0x12
        /*003e*/ 	.short	(.L_11 - .L_10)
	.align		4
.L_10:
        /*0040*/ 	.word	index@(_Z9matmulGPUPfS_S_i)
        /*0044*/ 	.word	0x00000000
.L_11:


//--------------------- .nv.compat                --------------------------
	.section	.nv.compat,"",@"SHT_CUDA_COMPAT_INFO"
	.align	4
        /*0000*/ 	.byte	0x02, 0x09, 0x00, 0x00, 0x02, 0x02, 0x01, 0x00, 0x02, 0x05, 0x05, 0x00, 0x03, 0x07, 0x01, 0x01
        /*0010*/ 	.byte	0x02, 0x03, 0x00, 0x00, 0x02, 0x06, 0x01, 0x00, 0x04, 0x0b, 0x08, 0x00, 0x09, 0x00, 0x00, 0x00
        /*0020*/ 	.byte	0x00, 0x00, 0x00, 0x00


//--------------------- .nv.info._Z12matmulGPU_1BPfS_S_i --------------------------
	.section	.nv.info._Z12matmulGPU_1BPfS_S_i,"",@"SHT_CUDA_INFO"
	.sectionflags	@""
	.align	4


	//----- nvinfo : EIATTR_CUDA_API_VERSION
	.align		4
        /*0000*/ 	.byte	0x04, 0x37
        /*0002*/ 	.short	(.L_13 - .L_12)
.L_12:
        /*0004*/ 	.word	0x00000082


	//----- nvinfo : EIATTR_KPARAM_INFO
	.align		4
.L_13:
        /*0008*/ 	.byte	0x04, 0x17
        /*000a*/ 	.short	(.L_15 - .L_14)
.L_14:
        /*000c*/ 	.word	0x00000000
        /*0010*/ 	.short	0x0003
        /*0012*/ 	.short	0x0018
        /*0014*/ 	.byte	0x00, 0xf0, 0x11, 0x00


	//----- nvinfo : EIATTR_KPARAM_INFO
	.align		4
.L_15:
        /*0018*/ 	.byte	0x04, 0x17
        /*001a*/ 	.short	(.L_17 - .L_16)
.L_16:
        /*001c*/ 	.word	0x00000000
        /*0020*/ 	.short	0x0002
        /*0022*/ 	.short	0x0010
        /*0024*/ 	.byte	0x00, 0xf5, 0x21, 0x00


	//----- nvinfo : EIATTR_KPARAM_INFO
	.align		4
.L_17:
        /*0028*/ 	.byte	0x04, 0x17
        /*002a*/ 	.short	(.L_19 - .L_18)
.L_18:
        /*002c*/ 	.word	0x00000000
        /*0030*/ 	.short	0x0001
        /*0032*/ 	.short	0x0008
        /*0034*/ 	.byte	0x00, 0xf5, 0x21, 0x00


	//----- nvinfo : EIATTR_KPARAM_INFO
	.align		4
.L_19:
        /*0038*/ 	.byte	0x04, 0x17
        /*003a*/ 	.short	(.L_21 - .L_20)
.L_20:
        /*003c*/ 	.word	0x00000000
        /*0040*/ 	.short	0x0000
        /*0042*/ 	.short	0x0000
        /*0044*/ 	.byte	0x00, 0xf5, 0x21, 0x00


	//----- nvinfo : EIATTR_SPARSE_MMA_MASK
	.align		4
.L_21:
        /*0048*/ 	.byte	0x03, 0x50
        /*004a*/ 	.short	0x0000


	//----- nvinfo : EIATTR_MAXREG_COUNT
	.align		4
        /*004c*/ 	.byte	0x03, 0x1b
        /*004e*/ 	.short	0x00ff


	//----- nvinfo : EIATTR_MERCURY_ISA_VERSION
	.align		4
        /*0050*/ 	.byte	0x03, 0x5f
        /*0052*/ 	.short	0x0101


	//----- nvinfo : EIATTR_VRC_CTA_INIT_COUNT
	.align		4
        /*0054*/ 	.byte	0x02, 0x4a
	.zero		1
	.zero		1


	//----- nvinfo : EIATTR_EXIT_INSTR_OFFSETS
	.align		4
        /*0058*/ 	.byte	0x04, 0x1c
        /*005a*/ 	.short	(.L_23 - .L_22)


	//   ....[0]....
.L_22:
        /*005c*/ 	.word	0x00000440


	//   ....[1]....
        /*0060*/ 	.word	0x00000f00


	//----- nvinfo : EIATTR_CBANK_PARAM_SIZE
	.align		4
.L_23:
        /*0064*/ 	.byte	0x03, 0x19
        /*0066*/ 	.short	0x001c


	//----- nvinfo : EIATTR_PARAM_CBANK
	.align		4
        /*0068*/ 	.byte	0x04, 0x0a
        /*006a*/ 	.short	(.L_25 - .L_24)
	.align		4
.L_24:
        /*006c*/ 	.word	index@(.nv.constant0._Z12matmulGPU_1BPfS_S_i)
        /*0070*/ 	.short	0x0380
        /*0072*/ 	.short	0x001c


	//----- nvinfo : EIATTR_SW_WAR
	.align		4
.L_25:
        /*0074*/ 	.byte	0x04, 0x36
        /*0076*/ 	.short	(.L_27 - .L_26)
.L_26:
        /*0078*/ 	.word	0x00000008
.L_27:


//--------------------- .nv.info._Z9matmulGPUPfS_S_i --------------------------
	.section	.nv.info._Z9matmulGPUPfS_S_i,"",@"SHT_CUDA_INFO"
	.sectionflags	@""
	.align	4


	//----- nvinfo : EIATTR_CUDA_API_VERSION
	.align		4
        /*0000*/ 	.byte	0x04, 0x37
        /*0002*/ 	.short	(.L_29 - .L_28)
.L_28:
        /*0004*/ 	.word	0x00000082


	//----- nvinfo : EIATTR_KPARAM_INFO
	.align		4
.L_29:
        /*0008*/ 	.byte	0x04, 0x17
        /*000a*/ 	.short	(.L_31 - .L_30)
.L_30:
        /*000c*/ 	.word	0x00000000
        /*0010*/ 	.short	0x0003
        /*0012*/ 	.short	0x0018
        /*0014*/ 	.byte	0x00, 0xf0, 0x11, 0x00


	//----- nvinfo : EIATTR_KPARAM_INFO
	.align		4
.L_31:
        /*0018*/ 	.byte	0x04, 0x17
        /*001a*/ 	.short	(.L_33 - .L_32)
.L_32:
        /*001c*/ 	.word	0x00000000
        /*0020*/ 	.short	0x0002
        /*0022*/ 	.short	0x0010
        /*0024*/ 	.byte	0x00, 0xf5, 0x21, 0x00


	//----- nvinfo : EIATTR_KPARAM_INFO
	.align		4
.L_33:
        /*0028*/ 	.byte	0x04, 0x17
        /*002a*/ 	.short	(.L_35 - .L_34)
.L_34:
        /*002c*/ 	.word	0x00000000
        /*0030*/ 	.short	0x0001
        /*0032*/ 	.short	0x0008
        /*0034*/ 	.byte	0x00, 0xf5, 0x21, 0x00


	//----- nvinfo : EIATTR_KPARAM_INFO
	.align		4
.L_35:
        /*0038*/ 	.byte	0x04, 0x17
        /*003a*/ 	.short	(.L_37 - .L_36)
.L_36:
        /*003c*/ 	.word	0x00000000
        /*0040*/ 	.short	0x0000
        /*0042*/ 	.short	0x0000
        /*0044*/ 	.byte	0x00, 0xf5, 0x21, 0x00


	//----- nvinfo : EIATTR_SPARSE_MMA_MASK
	.align		4
.L_37:
        /*0048*/ 	.byte	0x03, 0x50
        /*004a*/ 	.short	0x0000


	//----- nvinfo : EIATTR_MAXREG_COUNT
	.align		4
        /*004c*/ 	.byte	0x03, 0x1b
        /*004e*/ 	.short	0x00ff


	//----- nvinfo : EIATTR_MERCURY_ISA_VERSION
	.align		4
        /*0050*/ 	.byte	0x03, 0x5f
        /*0052*/ 	.short	0x0101


	//----- nvinfo : EIATTR_VRC_CTA_INIT_COUNT
	.align		4
        /*0054*/ 	.byte	0x02, 0x4a
	.zero		1
	.zero		1


	//----- nvinfo : EIATTR_EXIT_INSTR_OFFSETS
	.align		4
        /*0058*/ 	.byte	0x04, 0x1c
        /*005a*/ 	.short	(.L_39 - .L_38)


	//   ....[0]....
.L_38:
        /*005c*/ 	.word	0x000000c0


	//   ....[1]....
        /*0060*/ 	.word	0x00000a90


	//----- nvinfo : EIATTR_CBANK_PARAM_SIZE
	.align		4
.L_39:
        /*0064*/ 	.byte	0x03, 0x19
        /*0066*/ 	.short	0x001c


	//----- nvinfo : EIATTR_PARAM_CBANK
	.align		4
        /*0068*/ 	.byte	0x04, 0x0a
        /*006a*/ 	.short	(.L_41 - .L_40)
	.align		4
.L_40:
        /*006c*/ 	.word	index@(.nv.constant0._Z9matmulGPUPfS_S_i)
        /*0070*/ 	.short	0x0380
        /*0072*/ 	.short	0x001c


	//----- nvinfo : EIATTR_SW_WAR
	.align		4
.L_41:
        /*0074*/ 	.byte	0x04, 0x36
        /*0076*/ 	.short	(.L_43 - .L_42)
.L_42:
        /*0078*/ 	.word	0x00000008
.L_43:


//--------------------- .nv.callgraph             --------------------------
	.section	.nv.callgraph,"",@"SHT_CUDA_CALLGRAPH"
	.align	4
	.sectionentsize	8
	.align		4
        /*0000*/ 	.word	0x00000000
	.align		4
        /*0004*/ 	.word	0xffffffff
	.align		4
        /*0008*/ 	.word	0x00000000
	.align		4
        /*000c*/ 	.word	0xfffffffe
	.align		4
        /*0010*/ 	.word	0x00000000
	.align		4
        /*0014*/ 	.word	0xfffffffd
	.align		4
        /*0018*/ 	.word	0x00000000
	.align		4
        /*001c*/ 	.word	0xfffffffc


//--------------------- .text._Z12matmulGPU_1BPfS_S_i --------------------------
	.section	.text._Z12matmulGPU_1BPfS_S_i,"ax",@progbits
	.align	128
        .global         _Z12matmulGPU_1BPfS_S_i
        .type           _Z12matmulGPU_1BPfS_S_i,@function
        .size           _Z12matmulGPU_1BPfS_S_i,(.L_x_18 - _Z12matmulGPU_1BPfS_S_i)
        .other          _Z12matmulGPU_1BPfS_S_i,@"STO_CUDA_ENTRY STV_DEFAULT"
_Z12matmulGPU_1BPfS_S_i:
.text._Z12matmulGPU_1BPfS_S_i:
[----:B------:R-:W-:Y:S08]  /*0000*/  LDC R1, c[0x0][0x37c] ;  /* 0x0000df00ff017b82 */ /* 0x000ff00000000800 */
[----:B------:R-:W0:Y:S01]  /*0010*/  LDC R0, c[0x0][0x398] ;  /* 0x0000e600ff007b82 */ /* 0x000e220000000800 */
[----:B------:R-:W1:Y:S01]  /*0020*/  LDCU.64 UR6, c[0x0][0x358] ;  /* 0x00006b00ff0677ac */ /* 0x000e620008000a00 */
[----:B0-----:R-:W-:-:S13]  /*0030*/  ISETP.NE.AND P0, PT, R0, RZ, PT ;  /* 0x000000ff0000720c */ /* 0x001fda0003f05270 */
[----:B-1----:R-:W-:Y:S05]  /*0040*/  @!P0 BRA `(.L_x_0) ;  /* 0x0000000000f48947 */ /* 0x002fea0003800000 */
[----:B------:R-:W-:Y:S02]  /*0050*/  IMAD R0, R0, R0, RZ ;  /* 0x0000000000007224 */ /* 0x000fe400078e02ff */
[----:B------:R-:W-:-:S03]  /*0060*/  HFMA2 R7, -RZ, RZ, 0, 0 ;  /* 0x00000000ff077431 */ /* 0x000fc600000001ff */
[C---:B------:R-:W-:Y:S02]  /*0070*/  ISETP.GE.U32.AND P1, PT, R0.reuse, 0x10, PT ;  /* 0x000000100000780c */ /* 0x040fe40003f26070 */
[----:B------:R-:W-:-:S04]  /*0080*/  VIMNMX.U32 R6, PT, PT, R0, 0x1, !PT ;  /* 0x0000000100067848 */ /* 0x000fc80007fe0000 */
[----:B------:R-:W-:-:S04]  /*0090*/  LOP3.LUT R8, R6, 0xd, RZ, 0xc0, !PT ;  /* 0x0000000d06087812 */ /* 0x000fc800078ec0ff */
[----:B------:R-:W-:-:S03]  /*00a0*/  ISETP.NE.AND P0, PT, R8, RZ, PT ;  /* 0x000000ff0800720c */ /* 0x000fc60003f05270 */
[----:B------:R-:W-:Y:S10]  /*00b0*/  @!P1 BRA `(.L_x_1) ;  /* 0x00000000005c9947 */ /* 0x000ff40003800000 */
[----:B------:R-:W0:Y:S01]  /*00c0*/  LDC.64 R4, c[0x0][0x390] ;  /* 0x0000e400ff047b82 */ /* 0x000e220000000a00 */
[----:B------:R-:W-:Y:S02]  /*00d0*/  LOP3.LUT R7, R6, 0xfffffff0, RZ, 0xc0, !PT ;  /* 0xfffffff006077812 */ /* 0x000fe400078ec0ff */
[----:B------:R-:W-:-:S07]  /*00e0*/  MOV R0, RZ ;  /* 0x000000ff00007202 */ /* 0x000fce0000000f00 */
.L_x_2:
[----:B01----:R-:W-:-:S04]  /*00f0*/  IMAD.WIDE.U32 R2, R0, 0x4, R4 ;  /* 0x0000000400027825 */ /* 0x003fc800078e0004 */
[----:B------:R-:W-:Y:S01]  /*0100*/  VIADD R0, R0, 0x10 ;  /* 0x0000001000007836 */ /* 0x000fe20000000000 */
[----:B------:R1:W-:Y:S04]  /*0110*/  STG.E desc[UR6][R2.64], RZ ;  /* 0x000000ff02007986 */ /* 0x0003e8000c101906 */
[----:B------:R-:W-:Y:S01]  /*0120*/  ISETP.NE.AND P1, PT, R0, R7, PT ;  /* 0x000000070000720c */ /* 0x000fe20003f25270 */
[----:B------:R1:W-:Y:S04]  /*0130*/  STG.E desc[UR6][R2.64+0x4], RZ ;  /* 0x000004ff02007986 */ /* 0x0003e8000c101906 */
        /* <DEDUP_REMOVED lines=13> */
[----:B------:R1:W-:Y:S01]  /*0210*/  STG.E desc[UR6][R2.64+0x3c], RZ ;  /* 0x00003cff02007986 */ /* 0x0003e2000c101906 */
[----:B------:R-:W-:Y:S05]  /*0220*/  @P1 BRA `(.L_x_2) ;  /* 0xfffffffc00b01947 */ /* 0x000fea000383ffff */
.L_x_1:
[----:B------:R-:W-:Y:S05]  /*0230*/  @!P0 BRA `(.L_x_0) ;  /* 0x0000000000788947 */ /* 0x000fea0003800000 */
[----:B------:R-:W-:Y:S02]  /*0240*/  ISETP.GE.U32.AND P0, PT, R8, 0x8, PT ;  /* 0x000000080800780c */ /* 0x000fe40003f06070 */
[----:B------:R-:W-:-:S04]  /*0250*/  LOP3.LUT R0, R6, 0x5, RZ, 0xc0, !PT ;  /* 0x0000000506007812 */ /* 0x000fc800078ec0ff */
[----:B------:R-:W-:-:S07]  /*0260*/  ISETP.NE.AND P1, PT, R0, RZ, PT ;  /* 0x000000ff0000720c */ /* 0x000fce0003f25270 */
[----:B------:R-:W-:Y:S06]  /*0270*/  @!P0 BRA `(.L_x_3) ;  /* 0x00000000002c8947 */ /* 0x000fec0003800000 */
[----:B-1----:R-:W0:Y:S02]  /*0280*/  LDC.64 R2, c[0x0][0x390] ;  /* 0x0000e400ff027b82 */ /* 0x002e240000000a00 */
[C---:B0-----:R-:W-:Y:S01]  /*0290*/  IMAD.WIDE.U32 R2, R7.reuse, 0x4, R2 ;  /* 0x0000000407027825 */ /* 0x041fe200078e0002 */
[----:B------:R-:W-:-:S04]  /*02a0*/  IADD3 R7, PT, PT, R7, 0x8, RZ ;  /* 0x0000000807077810 */ /* 0x000fc80007ffe0ff */
[----:B------:R0:W-:Y:S04]  /*02b0*/  STG.E desc[UR6][R2.64], RZ ;  /* 0x000000ff02007986 */ /* 0x0001e8000c101906 */
[----:B------:R0:W-:Y:S04]  /*02c0*/  STG.E desc[UR6][R2.64+0x4], RZ ;  /* 0x000004ff02007986 */ /* 0x0001e8000c101906 */
[----:B------:R0:W-:Y:S04]  /*02d0*/  STG.E desc[UR6][R2.64+0x8], RZ ;  /* 0x000008ff02007986 */ /* 0x0001e8000c101906 */
[----:B------:R0:W-:Y:S04]  /*02e0*/  STG.E desc[UR6][R2.64+0xc], RZ ;  /* 0x00000cff02007986 */ /* 0x0001e8000c101906 */
[----:B------:R0:W-:Y:S04]  /*02f0*/  STG.E desc[UR6][R2.64+0x10], RZ ;  /* 0x000010ff02007986 */ /* 0x0001e8000c101906 */
[----:B------:R0:W-:Y:S04]  /*0300*/  STG.E desc[UR6][R2.64+0x14], RZ ;  /* 0x000014ff02007986 */ /* 0x0001e8000c101906 */
[----:B------:R0:W-:Y:S04]  /*0310*/  STG.E desc[UR6][R2.64+0x18], RZ ;  /* 0x000018ff02007986 */ /* 0x0001e8000c101906 */
[----:B------:R0:W-:Y:S02]  /*0320*/  STG.E desc[UR6][R2.64+0x1c], RZ ;  /* 0x00001cff02007986 */ /* 0x0001e4000c101906 */
.L_x_3:
[----:B------:R-:W-:Y:S05]  /*0330*/  @!P1 BRA `(.L_x_0) ;  /* 0x0000000000389947 */ /* 0x000fea0003800000 */
[----:B------:R-:W-:Y:S02]  /*0340*/  LOP3.LUT R6, R6, 0x1, RZ, 0xc0, !PT ;  /* 0x0000000106067812 */ /* 0x000fe400078ec0ff */
[----:B------:R-:W-:Y:S02]  /*0350*/  ISETP.GE.U32.AND P0, PT, R0, 0x4, PT ;  /* 0x000000040000780c */ /* 0x000fe40003f06070 */
[----:B------:R-:W-:-:S13]  /*0360*/  ISETP.NE.U32.AND P1, PT, R6, 0x1, PT ;  /* 0x000000010600780c */ /* 0x000fda0003f25070 */
[----:B------:R-:W2:Y:S01]  /*0370*/  @!P1 LDC.64 R4, c[0x0][0x390] ;  /* 0x0000e400ff049b82 */ /* 0x000ea20000000a00 */
[----:B------:R-:W-:Y:S05]  /*0380*/  @!P0 BRA `(.L_x_4) ;  /* 0x00000000001c8947 */ /* 0x000fea0003800000 */
[----:B01----:R-:W0:Y:S02]  /*0390*/  LDC.64 R2, c[0x0][0x390] ;  /* 0x0000e400ff027b82 */ /* 0x003e240000000a00 */
[C---:B0-----:R-:W-:Y:S01]  /*03a0*/  IMAD.WIDE.U32 R2, R7.reuse, 0x4, R2 ;  /* 0x0000000407027825 */ /* 0x041fe200078e0002 */
[----:B------:R-:W-:-:S04]  /*03b0*/  IADD3 R7, PT, PT, R7, 0x4, RZ ;  /* 0x0000000407077810 */ /* 0x000fc80007ffe0ff */
[----:B------:R3:W-:Y:S04]  /*03c0*/  STG.E desc[UR6][R2.64], RZ ;  /* 0x000000ff02007986 */ /* 0x0007e8000c101906 */
[----:B------:R3:W-:Y:S04]  /*03d0*/  STG.E desc[UR6][R2.64+0x4], RZ ;  /* 0x000004ff02007986 */ /* 0x0007e8000c101906 */
[----:B------:R3:W-:Y:S04]  /*03e0*/  STG.E desc[UR6][R2.64+0x8], RZ ;  /* 0x000008ff02007986 */ /* 0x0007e8000c101906 */
[----:B------:R3:W-:Y:S02]  /*03f0*/  STG.E desc[UR6][R2.64+0xc], RZ ;  /* 0x00000cff02007986 */ /* 0x0007e4000c101906 */
.L_x_4:
[----:B0123--:R-:W-:-:S05]  /*0400*/  @!P1 IMAD.WIDE.U32 R2, R7, 0x4, R4 ;  /* 0x0000000407029825 */ /* 0x00ffca00078e0004 */
[----:B------:R2:W-:Y:S02]  /*0410*/  @!P1 STG.E desc[UR6][R2.64], RZ ;  /* 0x000000ff02009986 */ /* 0x0005e4000c101906 */
.L_x_0:
[----:B------:R-:W3:Y:S02]  /*0420*/  LDC R4, c[0x0][0x398] ;  /* 0x0000e600ff047b82 */ /* 0x000ee40000000800 */
[----:B---3--:R-:W-:-:S13]  /*0430*/  ISETP.GE.AND P0, PT, R4, 0x1, PT ;  /* 0x000000010400780c */ /* 0x008fda0003f06270 */
[----:B------:R-:W-:Y:S05]  /*0440*/  @!P0 EXIT ;  /* 0x000000000000894d */ /* 0x000fea0003800000 */
[C---:B------:R-:W-:Y:S01]  /*0450*/  LOP3.LUT R0, R4.reuse, 0x7ffffff8, RZ, 0xc0, !PT ;  /* 0x7ffffff804007812 */ /* 0x040fe200078ec0ff */
[C---:B012---:R-:W-:Y:S01]  /*0460*/  VIADD R2, R4.reuse, 0xffffffff ;  /* 0xffffffff04027836 */ /* 0x047fe20000000000 */
[C---:B------:R-:W-:Y:S01]  /*0470*/  LOP3.LUT R3, R4.reuse, 0x7, RZ, 0xc0, !PT ;  /* 0x0000000704037812 */ /* 0x040fe200078ec0ff */
[----:B------:R-:W-:Y:S01]  /*0480*/  UMOV UR4, URZ ;  /* 0x000000ff00047c82 */ /* 0x000fe20008000000 */
[----:B------:R-:W-:Y:S02]  /*0490*/  LOP3.LUT R4, R4, 0x3, RZ, 0xc0, !PT ;  /* 0x0000000304047812 */ /* 0x000fe400078ec0ff */
[----:B------:R-:W-:-:S07]  /*04a0*/  IADD3 R5, PT, PT, -R0, RZ, RZ ;  /* 0x000000ff00057210 */ /* 0x000fce0007ffe1ff */
.L_x_11:
[----:B------:R-:W0:Y:S01]  /*04b0*/  LDCU UR8, c[0x0][0x398] ;  /* 0x00007300ff0877ac */ /* 0x000e220008000800 */
[----:B------:R-:W-:Y:S01]  /*04c0*/  HFMA2 R6, -RZ, RZ, 0, 0 ;  /* 0x00000000ff067431 */ /* 0x000fe200000001ff */
[----:B0-----:R-:W-:Y:S02]  /*04d0*/  UIMAD UR5, UR4, UR8, URZ ;  /* 0x00000008040572a4 */ /* 0x001fe4000f8e02ff */
[----:B------:R-:W-:-:S04]  /*04e0*/  UIADD3 UR4, UPT, UPT, UR4, 0x1, URZ ;  /* 0x0000000104047890 */ /* 0x000fc8000fffe0ff */
[----:B-12345:R-:W-:-:S11]  /*04f0*/  UISETP.NE.AND UP0, UPT, UR4, UR8, UPT ;  /* 0x000000080400728c */ /* 0x03efd6000bf05270 */
.L_x_10:
[----:B-1234-:R-:W0:Y:S01]  /*0500*/  LDC.64 R12, c[0x0][0x390] ;  /* 0x0000e400ff0c7b82 */ /* 0x01ee220000000a00 */
[----:B------:R-:W-:Y:S01]  /*0510*/  ISETP.GE.U32.AND P0, PT, R2, 0x7, PT ;  /* 0x000000070200780c */ /* 0x000fe20003f06070 */
[----:B------:R-:W-:-:S04]  /*0520*/  VIADD R7, R6, UR5 ;  /* 0x0000000506077c36 */ /* 0x000fc80008000000 */
[----:B0-----:R-:W-:Y:S01]  /*0530*/  IMAD.WIDE.U32 R12, R7, 0x4, R12 ;  /* 0x00000004070c7825 */ /* 0x001fe200078e000c */
[----:B------:R-:W-:-:S04]  /*0540*/  MOV R7, RZ ;  /* 0x000000ff00077202 */ /* 0x000fc80000000f00 */
[----:B-----5:R0:W5:Y:S03]  /*0550*/  LDG.E R19, desc[UR6][R12.64] ;  /* 0x000000060c137981 */ /* 0x020166000c1e1900 */
[----:B------:R-:W-:Y:S05]  /*0560*/  @!P0 BRA `(.L_x_5) ;  /* 0x00000004000c8947 */ /* 0x000fea0003800000 */
[----:B------:R-:W1:Y:S01]  /*0570*/  LDC R9, c[0x0][0x398] ;  /* 0x0000e600ff097b82 */ /* 0x000e620000000800 */
[----:B------:R-:W-:Y:S01]  /*0580*/  MOV R10, UR5 ;  /* 0x00000005000a7c02 */ /* 0x000fe20008000f00 */
[--C-:B------:R-:W-:Y:S01]  /*0590*/  IMAD.MOV.U32 R8, RZ, RZ, R6.reuse ;  /* 0x000000ffff087224 */ /* 0x100fe200078e0006 */
[----:B------:R-:W-:Y:S02]  /*05a0*/  MOV R7, R5 ;  /* 0x0000000500077202 */ /* 0x000fe40000000f00 */
[----:B-1----:R-:W-:Y:S01]  /*05b0*/  IADD3 R11, PT, PT, R6, R9, RZ ;  /* 0x00000009060b7210 */ /* 0x002fe20007ffe0ff */
[C-C-:B------:R-:W-:Y:S01]  /*05c0*/  IMAD R24, R9.reuse, 0x2, R6.reuse ;  /* 0x0000000209187824 */ /* 0x140fe200078e0206 */
[C---:B------:R-:W-:Y:S01]  /*05d0*/  LEA R26, R9.reuse, R6, 0x2 ;  /* 0x00000006091a7211 */ /* 0x040fe200078e10ff */
[C-C-:B------:R-:W-:Y:S02]  /*05e0*/  IMAD R25, R9.reuse, 0x3, R6.reuse ;  /* 0x0000000309197824 */ /* 0x140fe400078e0206 */
[----:B------:R-:W-:-:S02]  /*05f0*/  IMAD R27, R9, 0x5, R6 ;  /* 0x00000005091b7824 */ /* 0x000fc400078e0206 */
[C-C-:B------:R-:W-:Y:S02]  /*0600*/  IMAD R28, R9.reuse, 0x6, R6.reuse ;  /* 0x00000006091c7824 */ /* 0x140fe400078e0206 */
[----:B------:R-:W-:-:S07]  /*0610*/  IMAD R29, R9, 0x7, R6 ;  /* 0x00000007091d7824 */ /* 0x000fce00078e0206 */
.L_x_6:
[----:B-1----:R-:W1:Y:S08]  /*0620*/  LDC.64 R16, c[0x0][0x388] ;  /* 0x0000e200ff107b82 */ /* 0x002e700000000a00 */
[----:B------:R-:W2:Y:S01]  /*0630*/  LDC.64 R14, c[0x0][0x380] ;  /* 0x0000e000ff0e7b82 */ /* 0x000ea20000000a00 */
[----:B-1----:R-:W-:-:S06]  /*0640*/  IMAD.WIDE.U32 R22, R8, 0x4, R16 ;  /* 0x0000000408167825 */ /* 0x002fcc00078e0010 */
[----:B------:R-:W3:Y:S01]  /*0650*/  LDG.E R22, desc[UR6][R22.64] ;  /* 0x0000000616167981 */ /* 0x000ee2000c1e1900 */
[----:B--2---:R-:W-:-:S05]  /*0660*/  IMAD.WIDE.U32 R14, R10, 0x4, R14 ;  /* 0x000000040a0e7825 */ /* 0x004fca00078e000e */
[----:B------:R-:W3:Y:S02]  /*0670*/  LDG.E R18, desc[UR6][R14.64] ;  /* 0x000000060e127981 */ /* 0x000ee4000c1e1900 */
[----:B---3-5:R-:W-:Y:S01]  /*0680*/  FFMA R21, R18, R22, R19 ;  /* 0x0000001612157223 */ /* 0x028fe20000000013 */
[----:B------:R-:W-:-:S04]  /*0690*/  IMAD.WIDE.U32 R18, R11, 0x4, R16 ;  /* 0x000000040b127825 */ /* 0x000fc800078e0010 */
[----:B------:R1:W-:Y:S04]  /*06a0*/  STG.E desc[UR6][R12.64], R21 ;  /* 0x000000150c007986 */ /* 0x0003e8000c101906 */
[----:B------:R-:W2:Y:S04]  /*06b0*/  LDG.E R18, desc[UR6][R18.64] ;  /* 0x0000000612127981 */ /* 0x000ea8000c1e1900 */
[----:B------:R-:W2:Y:S02]  /*06c0*/  LDG.E R20, desc[UR6][R14.64+0x4] ;  /* 0x000004060e147981 */ /* 0x000ea4000c1e1900 */
[----:B--2---:R-:W-:Y:S01]  /*06d0*/  FFMA R19, R20, R18, R21 ;  /* 0x0000001214137223 */ /* 0x004fe20000000015 */
[----:B-1----:R-:W-:-:S04]  /*06e0*/  IMAD.WIDE.U32 R20, R24, 0x4, R16 ;  /* 0x0000000418147825 */ /* 0x002fc800078e0010 */
[----:B------:R1:W-:Y:S04]  /*06f0*/  STG.E desc[UR6][R12.64], R19 ;  /* 0x000000130c007986 */ /* 0x0003e8000c101906 */
[----:B------:R-:W2:Y:S04]  /*0700*/  LDG.E R20, desc[UR6][R20.64] ;  /* 0x0000000614147981 */ /* 0x000ea8000c1e1900 */
[----:B------:R-:W2:Y:S02]  /*0710*/  LDG.E R22, desc[UR6][R14.64+0x8] ;  /* 0x000008060e167981 */ /* 0x000ea4000c1e1900 */
[----:B--2---:R-:W-:Y:S01]  /*0720*/  FFMA R20, R22, R20, R19 ;  /* 0x0000001416147223 */ /* 0x004fe20000000013 */
[----:B------:R-:W-:-:S04]  /*0730*/  IMAD.WIDE.U32 R22, R25, 0x4, R16 ;  /* 0x0000000419167825 */ /* 0x000fc800078e0010 */
[----:B------:R2:W-:Y:S04]  /*0740*/  STG.E desc[UR6][R12.64], R20 ;  /* 0x000000140c007986 */ /* 0x0005e8000c101906 */
[----:B------:R-:W3:Y:S04]  /*0750*/  LDG.E R23, desc[UR6][R22.64] ;  /* 0x0000000616177981 */ /* 0x000ee8000c1e1900 */
[----:B------:R-:W3:Y:S02]  /*0760*/  LDG.E R18, desc[UR6][R14.64+0xc] ;  /* 0x00000c060e127981 */ /* 0x000ee4000c1e1900 */
[----:B---3--:R-:W-:Y:S01]  /*0770*/  FFMA R23, R18, R23, R20 ;  /* 0x0000001712177223 */ /* 0x008fe20000000014 */
[----:B-1----:R-:W-:-:S04]  /*0780*/  IMAD.WIDE.U32 R18, R26, 0x4, R16 ;  /* 0x000000041a127825 */ /* 0x002fc800078e0010 */
[----:B------:R1:W-:Y:S04]  /*0790*/  STG.E desc[UR6][R12.64], R23 ;  /* 0x000000170c007986 */ /* 0x0003e8000c101906 */
[----:B------:R-:W3:Y:S04]  /*07a0*/  LDG.E R18, desc[UR6][R18.64] ;  /* 0x0000000612127981 */ /* 0x000ee8000c1e1900 */
[----:B------:R-:W3:Y:S02]  /*07b0*/  LDG.E R21, desc[UR6][R14.64+0x10] ;  /* 0x000010060e157981 */ /* 0x000ee4000c1e1900 */
[----:B---3--:R-:W-:Y:S01]  /*07c0*/  FFMA R19, R21, R18, R23 ;  /* 0x0000001215137223 */ /* 0x008fe20000000017 */
[----:B--2---:R-:W-:-:S04]  /*07d0*/  IMAD.WIDE.U32 R20, R27, 0x4, R16 ;  /* 0x000000041b147825 */ /* 0x004fc800078e0010 */
[----:B------:R2:W-:Y:S04]  /*07e0*/  STG.E desc[UR6][R12.64], R19 ;  /* 0x000000130c007986 */ /* 0x0005e8000c101906 */
[----:B------:R-:W3:Y:S04]  /*07f0*/  LDG.E R20, desc[UR6][R20.64] ;  /* 0x0000000614147981 */ /* 0x000ee8000c1e1900 */
[----:B------:R-:W3:Y:S02]  /*0800*/  LDG.E R22, desc[UR6][R14.64+0x14] ;  /* 0x000014060e167981 */ /* 0x000ee4000c1e1900 */
[----:B---3--:R-:W-:Y:S01]  /*0810*/  FFMA R21, R22, R20, R19 ;  /* 0x0000001416157223 */ /* 0x008fe20000000013 */
[----:B-1----:R-:W-:-:S04]  /*0820*/  IMAD.WIDE.U32 R22, R28, 0x4, R16 ;  /* 0x000000041c167825 */ /* 0x002fc800078e0010 */
[----:B------:R1:W-:Y:S04]  /*0830*/  STG.E desc[UR6][R12.64], R21 ;  /* 0x000000150c007986 */ /* 0x0003e8000c101906 */
[----:B------:R-:W3:Y:S04]  /*0840*/  LDG.E R22, desc[UR6][R22.64] ;  /* 0x0000000616167981 */ /* 0x000ee8000c1e1900 */
[----:B------:R-:W3:Y:S01]  /*0850*/  LDG.E R18, desc[UR6][R14.64+0x18] ;  /* 0x000018060e127981 */ /* 0x000ee2000c1e1900 */
[----:B------:R-:W-:Y:S01]  /*0860*/  IMAD.WIDE.U32 R16, R29, 0x4, R16 ;  /* 0x000000041d107825 */ /* 0x000fe200078e0010 */
[----:B------:R-:W-:-:S03]  /*0870*/  IADD3 R7, PT, PT, R7, 0x8, RZ ;  /* 0x0000000807077810 */ /* 0x000fc60007ffe0ff */
[----:B---3--:R-:W-:-:S05]  /*0880*/  FFMA R18, R18, R22, R21 ;  /* 0x0000001612127223 */ /* 0x008fca0000000015 */
[----:B------:R1:W-:Y:S04]  /*0890*/  STG.E desc[UR6][R12.64], R18 ;  /* 0x000000120c007986 */ /* 0x0003e8000c101906 */
[----:B--2---:R-:W2:Y:S04]  /*08a0*/  LDG.E R19, desc[UR6][R14.64+0x1c] ;  /* 0x00001c060e137981 */ /* 0x004ea8000c1e1900 */
[----:B------:R-:W2:Y:S01]  /*08b0*/  LDG.E R16, desc[UR6][R16.64] ;  /* 0x0000000610107981 */ /* 0x000ea2000c1e1900 */
[----:B------:R-:W-:Y:S01]  /*08c0*/  ISETP.NE.AND P0, PT, R7, RZ, PT ;  /* 0x000000ff0700720c */ /* 0x000fe20003f05270 */
[C---:B------:R-:W-:Y:S01]  /*08d0*/  IMAD R11, R9.reuse, 0x8, R11 ;  /* 0x00000008090b7824 */ /* 0x040fe200078e020b */
[C---:B------:R-:W-:Y:S01]  /*08e0*/  LEA R24, R9.reuse, R24, 0x3 ;  /* 0x0000001809187211 */ /* 0x040fe200078e18ff */
[C---:B------:R-:W-:Y:S01]  /*08f0*/  IMAD R26, R9.reuse, 0x8, R26 ;  /* 0x00000008091a7824 */ /* 0x040fe200078e021a */
[C---:B------:R-:W-:Y:S01]  /*0900*/  LEA R25, R9.reuse, R25, 0x3 ;  /* 0x0000001909197211 */ /* 0x040fe200078e18ff */
[C---:B------:R-:W-:Y:S01]  /*0910*/  IMAD R29, R9.reuse, 0x8, R29 ;  /* 0x00000008091d7824 */ /* 0x040fe200078e021d */
[----:B------:R-:W-:-:S02]  /*0920*/  LEA R27, R9, R27, 0x3 ;  /* 0x0000001b091b7211 */ /* 0x000fc400078e18ff */
[C---:B------:R-:W-:Y:S02]  /*0930*/  LEA R28, R9.reuse, R28, 0x3 ;  /* 0x0000001c091c7211 */ /* 0x040fe400078e18ff */
[----:B------:R-:W-:Y:S02]  /*0940*/  LEA R8, R9, R8, 0x3 ;  /* 0x0000000809087211 */ /* 0x000fe400078e18ff */
[----:B------:R-:W-:Y:S01]  /*0950*/  IADD3 R10, PT, PT, R10, 0x8, RZ ;  /* 0x000000080a0a7810 */ /* 0x000fe20007ffe0ff */
[----:B--2---:R-:W-:-:S05]  /*0960*/  FFMA R19, R19, R16, R18 ;  /* 0x0000001013137223 */ /* 0x004fca0000000012 */
[----:B------:R1:W-:Y:S01]  /*0970*/  STG.E desc[UR6][R12.64], R19 ;  /* 0x000000130c007986 */ /* 0x0003e2000c101906 */
[----:B------:R-:W-:Y:S05]  /*0980*/  @P0 BRA `(.L_x_6) ;  /* 0xfffffffc00240947 */ /* 0x000fea000383ffff */
[----:B------:R-:W-:-:S07]  /*0990*/  IMAD.MOV.U32 R7, RZ, RZ, R0 ;  /* 0x000000ffff077224 */ /* 0x000fce00078e0000 */
.L_x_5:
[----:B------:R-:W-:-:S13]  /*09a0*/  ISETP.NE.AND P0, PT, R3, RZ, PT ;  /* 0x000000ff0300720c */ /* 0x000fda0003f05270 */
[----:B------:R-:W-:Y:S05]  /*09b0*/  @!P0 BRA `(.L_x_7) ;  /* 0x00000004003c8947 */ /* 0x000fea0003800000 */
[----:B------:R-:W-:Y:S02]  /*09c0*/  IADD3 R8, PT, PT, R3, -0x1, RZ ;  /* 0xffffffff03087810 */ /* 0x000fe40007ffe0ff */
[----:B------:R-:W-:Y:S02]  /*09d0*/  ISETP.NE.AND P0, PT, R4, RZ, PT ;  /* 0x000000ff0400720c */ /* 0x000fe40003f05270 */
[----:B------:R-:W-:-:S13]  /*09e0*/  ISETP.GE.U32.AND P1, PT, R8, 0x3, PT ;  /* 0x000000030800780c */ /* 0x000fda0003f26070 */
[----:B------:R-:W-:Y:S05]  /*09f0*/  @!P1 BRA `(.L_x_8) ;  /* 0x00000000008c9947 */ /* 0x000fea0003800000 */
[----:B------:R-:W2:Y:S01]  /*0a00*/  LDC R14, c[0x0][0x398] ;  /* 0x0000e600ff0e7b82 */ /* 0x000ea20000000800 */
[----:B------:R-:W-:-:S07]  /*0a10*/  IADD3 R11, PT, PT, R7, UR5, RZ ;  /* 0x00000005070b7c10 */ /* 0x000fce000fffe0ff */
[----:B-1----:R-:W1:Y:S08]  /*0a20*/  LDC.64 R20, c[0x0][0x380] ;  /* 0x0000e000ff147b82 */ /* 0x002e700000000a00 */
[----:B------:R-:W3:Y:S01]  /*0a30*/  LDC.64 R8, c[0x0][0x388] ;  /* 0x0000e200ff087b82 */ /* 0x000ee20000000a00 */
[----:B--2---:R-:W-:Y:S02]  /*0a40*/  IMAD R15, R7, R14, R6 ;  /* 0x0000000e070f7224 */ /* 0x004fe400078e0206 */
[----:B-1----:R-:W-:-:S05]  /*0a50*/  IMAD.WIDE.U32 R20, R11, 0x4, R20 ;  /* 0x000000040b147825 */ /* 0x002fca00078e0014 */
[----:B------:R-:W1:Y:S01]  /*0a60*/  LDC.64 R10, c[0x0][0x380] ;  /* 0x0000e000ff0a7b82 */ /* 0x000e620000000a00 */
[----:B------:R-:W2:Y:S01]  /*0a70*/  LDG.E R20, desc[UR6][R20.64] ;  /* 0x0000000614147981 */ /* 0x000ea2000c1e1900 */
[----:B---3--:R-:W-:-:S06]  /*0a80*/  IMAD.WIDE.U32 R16, R15, 0x4, R8 ;  /* 0x000000040f107825 */ /* 0x008fcc00078e0008 */
[----:B------:R-:W2:Y:S01]  /*0a90*/  LDG.E R16, desc[UR6][R16.64] ;  /* 0x0000000610107981 */ /* 0x000ea2000c1e1900 */
[----:B------:R-:W-:Y:S02]  /*0aa0*/  IADD3 R18, P1, PT, R7, UR5, RZ ;  /* 0x0000000507127c10 */ /* 0x000fe4000ff3e0ff */
[----:B------:R-:W-:-:S03]  /*0ab0*/  IADD3 R23, PT, PT, R15, R14, RZ ;  /* 0x0000000e0f177210 */ /* 0x000fc60007ffe0ff */
[----:B------:R-:W-:Y:S01]  /*0ac0*/  IMAD.X R22, RZ, RZ, RZ, P1 ;  /* 0x000000ffff167224 */ /* 0x000fe200008e06ff */
[----:B-1----:R-:W-:-:S04]  /*0ad0*/  LEA R10, P1, R18, R10, 0x2 ;  /* 0x0000000a120a7211 */ /* 0x002fc800078210ff */
[----:B------:R-:W-:Y:S01]  /*0ae0*/  LEA.HI.X R11, R18, R11, R22, 0x2, P1 ;  /* 0x0000000b120b7211 */ /* 0x000fe200008f1416 */
[----:B--2--5:R-:W-:Y:S01]  /*0af0*/  FFMA R15, R20, R16, R19 ;  /* 0x00000010140f7223 */ /* 0x024fe20000000013 */
[----:B------:R-:W-:-:S04]  /*0b00*/  IMAD.WIDE.U32 R18, R23, 0x4, R8 ;  /* 0x0000000417127825 */ /* 0x000fc800078e0008 */
[----:B------:R2:W-:Y:S04]  /*0b10*/  STG.E desc[UR6][R12.64], R15 ;  /* 0x0000000f0c007986 */ /* 0x0005e8000c101906 */
[----:B------:R-:W3:Y:S04]  /*0b20*/  LDG.E R18, desc[UR6][R18.64] ;  /* 0x0000000612127981 */ /* 0x000ee8000c1e1900 */
[----:B------:R-:W3:Y:S01]  /*0b30*/  LDG.E R16, desc[UR6][R10.64+0x4] ;  /* 0x000004060a107981 */ /* 0x000ee2000c1e1900 */
[----:B------:R-:W-:Y:S01]  /*0b40*/  IADD3 R23, PT, PT, R23, R14, RZ ;  /* 0x0000000e17177210 */ /* 0x000fe20007ffe0ff */
[----:B---3--:R-:W-:-:S04]  /*0b50*/  FFMA R21, R16, R18, R15 ;  /* 0x0000001210157223 */ /* 0x008fc8000000000f */
[C---:B------:R-:W-:Y:S01]  /*0b60*/  IMAD.WIDE.U32 R16, R23.reuse, 0x4, R8 ;  /* 0x0000000417107825 */ /* 0x040fe200078e0008 */
[----:B------:R2:W-:Y:S05]  /*0b70*/  STG.E desc[UR6][R12.64], R21 ;  /* 0x000000150c007986 */ /* 0x0005ea000c101906 */
[----:B------:R-:W3:Y:S04]  /*0b80*/  LDG.E R16, desc[UR6][R16.64] ;  /* 0x0000000610107981 */ /* 0x000ee8000c1e1900 */
[----:B------:R-:W3:Y:S01]  /*0b90*/  LDG.E R20, desc[UR6][R10.64+0x8] ;  /* 0x000008060a147981 */ /* 0x000ee2000c1e1900 */
[----:B------:R-:W-:-:S04]  /*0ba0*/  IMAD.IADD R25, R23, 0x1, R14 ;  /* 0x0000000117197824 */ /* 0x000fc800078e020e */
[----:B------:R-:W-:-:S04]  /*0bb0*/  IMAD.WIDE.U32 R8, R25, 0x4, R8 ;  /* 0x0000000419087825 */ /* 0x000fc800078e0008 */
[----:B---3--:R-:W-:-:S05]  /*0bc0*/  FFMA R23, R20, R16, R21 ;  /* 0x0000001014177223 */ /* 0x008fca0000000015 */
[----:B------:R2:W-:Y:S04]  /*0bd0*/  STG.E desc[UR6][R12.64], R23 ;  /* 0x000000170c007986 */ /* 0x0005e8000c101906 */
[----:B------:R-:W3:Y:S04]  /*0be0*/  LDG.E R14, desc[UR6][R10.64+0xc] ;  /* 0x00000c060a0e7981 */ /* 0x000ee8000c1e1900 */
[----:B------:R-:W3:Y:S01]  /*0bf0*/  LDG.E R8, desc[UR6][R8.64] ;  /* 0x0000000608087981 */ /* 0x000ee2000c1e1900 */
[----:B------:R-:W-:Y:S01]  /*0c00*/  IADD3 R7, PT, PT, R7, 0x4, RZ ;  /* 0x0000000407077810 */ /* 0x000fe20007ffe0ff */
[----:B---3--:R-:W-:-:S05]  /*0c10*/  FFMA R19, R14, R8, R23 ;  /* 0x000000080e137223 */ /* 0x008fca0000000017 */
[----:B------:R2:W-:Y:S02]  /*0c20*/  STG.E desc[UR6][R12.64], R19 ;  /* 0x000000130c007986 */ /* 0x0005e4000c101906 */
.L_x_8:
[----:B------:R-:W-:Y:S05]  /*0c30*/  @!P0 BRA `(.L_x_7) ;  /* 0x00000000009c8947 */ /* 0x000fea0003800000 */
[----:B------:R-:W-:-:S13]  /*0c40*/  ISETP.NE.AND P0, PT, R4, 0x1, PT ;  /* 0x000000010400780c */ /* 0x000fda0003f05270 */
[----:B------:R-:W-:Y:S05]  /*0c50*/  @!P0 BRA `(.L_x_9) ;  /* 0x00000000005c8947 */ /* 0x000fea0003800000 */
[----:B-1----:R-:W2:Y:S01]  /*0c60*/  LDC R18, c[0x0][0x398] ;  /* 0x0000e600ff127b82 */ /* 0x002ea20000000800 */
[----:B------:R-:W-:-:S07]  /*0c70*/  IADD3 R17, PT, PT, R7, UR5, RZ ;  /* 0x0000000507117c10 */ /* 0x000fce000fffe0ff */
[----:B------:R-:W1:Y:S08]  /*0c80*/  LDC.64 R10, c[0x0][0x380] ;  /* 0x0000e000ff0a7b82 */ /* 0x000e700000000a00 */
[----:B------:R-:W3:Y:S01]  /*0c90*/  LDC.64 R8, c[0x0][0x388] ;  /* 0x0000e200ff087b82 */ /* 0x000ee20000000a00 */
[----:B--2---:R-:W-:Y:S02]  /*0ca0*/  IMAD R21, R7, R18, R6 ;  /* 0x0000001207157224 */ /* 0x004fe400078e0206 */
[----:B-1----:R-:W-:-:S05]  /*0cb0*/  IMAD.WIDE.U32 R16, R17, 0x4, R10 ;  /* 0x0000000411107825 */ /* 0x002fca00078e000a */
[----:B------:R-:W1:Y:S01]  /*0cc0*/  LDC.64 R10, c[0x0][0x380] ;  /* 0x0000e000ff0a7b82 */ /* 0x000e620000000a00 */
[----:B------:R-:W2:Y:S01]  /*0cd0*/  LDG.E R16, desc[UR6][R16.64] ;  /* 0x0000000610107981 */ /* 0x000ea2000c1e1900 */
[----:B---3--:R-:W-:-:S06]  /*0ce0*/  IMAD.WIDE.U32 R14, R21, 0x4, R8 ;  /* 0x00000004150e7825 */ /* 0x008fcc00078e0008 */
[----:B------:R-:W2:Y:S01]  /*0cf0*/  LDG.E R14, desc[UR6][R14.64] ;  /* 0x000000060e0e7981 */ /* 0x000ea2000c1e1900 */
[----:B------:R-:W-:Y:S01]  /*0d00*/  IADD3 R20, P0, PT, R7, UR5, RZ ;  /* 0x0000000507147c10 */ /* 0x000fe2000ff1e0ff */
[----:B------:R-:W-:-:S03]  /*0d10*/  IMAD.IADD R23, R21, 0x1, R18 ;  /* 0x0000000115177824 */ /* 0x000fc600078e0212 */
[----:B------:R-:W-:Y:S01]  /*0d20*/  IADD3.X R22, PT, PT, RZ, RZ, RZ, P0, !PT ;  /* 0x000000ffff167210 */ /* 0x000fe200007fe4ff */
[----:B------:R-:W-:Y:S01]  /*0d30*/  IMAD.WIDE.U32 R8, R23, 0x4, R8 ;  /* 0x0000000417087825 */ /* 0x000fe200078e0008 */
[----:B-1----:R-:W-:-:S04]  /*0d40*/  LEA R10, P0, R20, R10, 0x2 ;  /* 0x0000000a140a7211 */ /* 0x002fc800078010ff */
[----:B------:R-:W-:Y:S01]  /*0d50*/  LEA.HI.X R11, R20, R11, R22, 0x2, P0 ;  /* 0x0000000b140b7211 */ /* 0x000fe200000f1416 */
[----:B--2--5:R-:W-:-:S05]  /*0d60*/  FFMA R21, R16, R14, R19 ;  /* 0x0000000e10157223 */ /* 0x024fca0000000013 */
[----:B------:R3:W-:Y:S04]  /*0d70*/  STG.E desc[UR6][R12.64], R21 ;  /* 0x000000150c007986 */ /* 0x0007e8000c101906 */
[----:B------:R-:W2:Y:S04]  /*0d80*/  LDG.E R10, desc[UR6][R10.64+0x4] ;  /* 0x000004060a0a7981 */ /* 0x000ea8000c1e1900 */
[----:B------:R-:W2:Y:S01]  /*0d90*/  LDG.E R8, desc[UR6][R8.64] ;  /* 0x0000000608087981 */ /* 0x000ea2000c1e1900 */
[----:B------:R-:W-:Y:S01]  /*0da0*/  IADD3 R7, PT, PT, R7, 0x2, RZ ;  /* 0x0000000207077810 */ /* 0x000fe20007ffe0ff */
[----:B--2---:R-:W-:-:S05]  /*0db0*/  FFMA R19, R10, R8, R21 ;  /* 0x000000080a137223 */ /* 0x004fca0000000015 */
[----:B------:R3:W-:Y:S02]  /*0dc0*/  STG.E desc[UR6][R12.64], R19 ;  /* 0x000000130c007986 */ /* 0x0007e4000c101906 */
.L_x_9:
[----:B------:R-:W4:Y:S02]  /*0dd0*/  LDC R14, c[0x0][0x398] ;  /* 0x0000e600ff0e7b82 */ /* 0x000f240000000800 */
[----:B----4-:R-:W-:-:S04]  /*0de0*/  LOP3.LUT R8, R14, 0x1, RZ, 0xc0, !PT ;  /* 0x000000010e087812 */ /* 0x010fc800078ec0ff */
[----:B------:R-:W-:-:S13]  /*0df0*/  ISETP.NE.U32.AND P0, PT, R8, 0x1, PT ;  /* 0x000000010800780c */ /* 0x000fda0003f05070 */
[----:B------:R-:W-:Y:S05]  /*0e00*/  @P0 BRA `(.L_x_7) ;  /* 0x0000000000280947 */ /* 0x000fea0003800000 */
[----:B------:R-:W4:Y:S01]  /*0e10*/  LDC.64 R10, c[0x0][0x380] ;  /* 0x0000e000ff0a7b82 */ /* 0x000f220000000a00 */
[C---:B--2---:R-:W-:Y:S01]  /*0e20*/  IADD3 R15, PT, PT, R7.reuse, UR5, RZ ;  /* 0x00000005070f7c10 */ /* 0x044fe2000fffe0ff */
[----:B------:R-:W-:-:S06]  /*0e30*/  IMAD R7, R7, R14, R6 ;  /* 0x0000000e07077224 */ /* 0x000fcc00078e0206 */
[----:B------:R-:W2:Y:S01]  /*0e40*/  LDC.64 R8, c[0x0][0x388] ;  /* 0x0000e200ff087b82 */ /* 0x000ea20000000a00 */
[----:B----4-:R-:W-:-:S06]  /*0e50*/  IMAD.WIDE.U32 R10, R15, 0x4, R10 ;  /* 0x000000040f0a7825 */ /* 0x010fcc00078e000a */
[----:B------:R-:W1:Y:S01]  /*0e60*/  LDG.E R10, desc[UR6][R10.64] ;  /* 0x000000060a0a7981 */ /* 0x000e62000c1e1900 */
[----:B--2---:R-:W-:-:S06]  /*0e70*/  IMAD.WIDE.U32 R8, R7, 0x4, R8 ;  /* 0x0000000407087825 */ /* 0x004fcc00078e0008 */
[----:B------:R-:W1:Y:S02]  /*0e80*/  LDG.E R8, desc[UR6][R8.64] ;  /* 0x0000000608087981 */ /* 0x000e64000c1e1900 */
[----:B-1-3-5:R-:W-:-:S05]  /*0e90*/  FFMA R19, R10, R8, R19 ;  /* 0x000000080a137223 */ /* 0x02afca0000000013 */
[----:B------:R4:W-:Y:S02]  /*0ea0*/  STG.E desc[UR6][R12.64], R19 ;  /* 0x000000130c007986 */ /* 0x0009e4000c101906 */
.L_x_7:
[----:B------:R-:W0:Y:S01]  /*0eb0*/  LDCU UR8, c[0x0][0x398] ;  /* 0x00007300ff0877ac */ /* 0x000e220008000800 */
[----:B------:R-:W-:-:S04]  /*0ec0*/  IADD3 R6, PT, PT, R6, 0x1, RZ ;  /* 0x0000000106067810 */ /* 0x000fc80007ffe0ff */
[----:B0-----:R-:W-:-:S13]  /*0ed0*/  ISETP.NE.AND P0, PT, R6, UR8, PT ;  /* 0x0000000806007c0c */ /* 0x001fda000bf05270 */
[----:B------:R-:W-:Y:S05]  /*0ee0*/  @P0 BRA `(.L_x_10) ;  /* 0xfffffff400840947 */ /* 0x000fea000383ffff */
[----:B------:R-:W-:Y:S05]  /*0ef0*/  BRA.U UP0, `(.L_x_11) ;  /* 0xfffffff5006c7547 */ /* 0x000fea000b83ffff */
[----:B------:R-:W-:Y:S05]  /*0f00*/  EXIT ;  /* 0x000000000000794d */ /* 0x000fea0003800000 */
.L_x_12:
[----:B------:R-:W-:-:S00]  /*0f10*/  BRA `(.L_x_12) ;  /* 0xfffffffc00fc7947 */ /* 0x000fc0000383ffff */
[----:B------:R-:W-:-:S00]  /*0f20*/  NOP ;  /* 0x0000000000007918 */ /* 0x000fc00000000000 */
        /* <DEDUP_REMOVED lines=13> */
.L_x_18:


//--------------------- .text._Z9matmulGPUPfS_S_i --------------------------
	.section	.text._Z9matmulGPUPfS_S_i,"ax",@progbits
	.align	128
        .global         _Z9matmulGPUPfS_S_i
        .type           _Z9matmulGPUPfS_S_i,@function
        .size           _Z9matmulGPUPfS_S_i,(.L_x_19 - _Z9matmulGPUPfS_S_i)
        .other          _Z9matmulGPUPfS_S_i,@"STO_CUDA_ENTRY STV_DEFAULT"
_Z9matmulGPUPfS_S_i:
.text._Z9matmulGPUPfS_S_i:
[----:B------:R-:W-:Y:S01]  /*0000*/  LDC R1, c[0x0][0x37c] ;  /* 0x0000df00ff017b82 */ /* 0x000fe20000000800 */
[----:B------:R-:W0:Y:S07]  /*0010*/  S2R R0, SR_TID.Y ;  /* 0x0000000000007919 */ /* 0x000e2e0000002200 */
[----:B------:R-:W0:Y:S01]  /*0020*/  S2UR UR4, SR_CTAID.Y ;  /* 0x00000000000479c3 */ /* 0x000e220000002600 */
[----:B------:R-:W1:Y:S01]  /*0030*/  LDCU UR20, c[0x0][0x398] ;  /* 0x00007300ff1477ac */ /* 0x000e620008000800 */
[----:B------:R-:W2:Y:S06]  /*0040*/  S2R R3, SR_TID.X ;  /* 0x0000000000037919 */ /* 0x000eac0000002100 */
[----:B------:R-:W0:Y:S08]  /*0050*/  LDC R13, c[0x0][0x364] ;  /* 0x0000d900ff0d7b82 */ /* 0x000e300000000800 */
[----:B------:R-:W2:Y:S08]  /*0060*/  S2UR UR5, SR_CTAID.X ;  /* 0x00000000000579c3 */ /* 0x000eb00000002500 */
[----:B------:R-:W2:Y:S01]  /*0070*/  LDC R2, c[0x0][0x360] ;  /* 0x0000d800ff027b82 */ /* 0x000ea20000000800 */
[----:B0-----:R-:W-:-:S02]  /*0080*/  IMAD R13, R13, UR4, R0 ;  /* 0x000000040d0d7c24 */ /* 0x001fc4000f8e0200 */
[----:B--2---:R-:W-:-:S05]  /*0090*/  IMAD R0, R2, UR5, R3 ;  /* 0x0000000502007c24 */ /* 0x004fca000f8e0203 */
[----:B------:R-:W-:-:S04]  /*00a0*/  VIMNMX R2, PT, PT, R13, R0, !PT ;  /* 0x000000000d027248 */ /* 0x000fc80007fe0100 */
[----:B-1----:R-:W-:-:S13]  /*00b0*/  ISETP.GE.AND P0, PT, R2, UR20, PT ;  /* 0x0000001402007c0c */ /* 0x002fda000bf06270 */
[----:B------:R-:W-:Y:S05]  /*00c0*/  @P0 EXIT ;  /* 0x000000000000094d */ /* 0x000fea0003800000 */
[----:B------:R-:W-:Y:S01]  /*00d0*/  UISETP.GE.U32.AND UP0, UPT, UR20, 0x8, UPT ;  /* 0x000000081400788c */ /* 0x000fe2000bf06070 */
[----:B------:R-:W-:Y:S02]  /*00e0*/  HFMA2 R12, -RZ, RZ, 0, 0 ;  /* 0x00000000ff0c7431 */ /* 0x000fe400000001ff */
[----:B------:R-:W-:Y:S01]  /*00f0*/  IMAD R13, R13, UR20, RZ ;  /* 0x000000140d0d7c24 */ /* 0x000fe2000f8e02ff */
[----:B------:R-:W-:Y:S01]  /*0100*/  UMOV UR4, URZ ;  /* 0x000000ff00047c82 */ /* 0x000fe20008000000 */
[----:B------:R-:W0:Y:S04]  /*0110*/  LDCU.64 UR18, c[0x0][0x358] ;  /* 0x00006b00ff1277ac */ /* 0x000e280008000a00 */
[----:B------:R-:W-:Y:S05]  /*0120*/  BRA.U !UP0, `(.L_x_13) ;  /* 0x0000000508047547 */ /* 0x000fea000b800000 */
[----:B------:R-:W1:Y:S01]  /*0130*/  LDCU.128 UR24, c[0x0][0x380] ;  /* 0x00007000ff1877ac */ /* 0x000e620008000c00 */
[----:B------:R-:W-:Y:S02]  /*0140*/  MOV R12, RZ ;  /* 0x000000ff000c7202 */ /* 0x000fe40000000f00 */
[----:B------:R-:W-:Y:S01]  /*0150*/  MOV R14, R0 ;  /* 0x00000000000e7202 */ /* 0x000fe20000000f00 */
[----:B------:R-:W-:-:S04]  /*0160*/  ULOP3.LUT UR4, UR20, 0x7ffffff8, URZ, 0xc0, !UPT ;  /* 0x7ffffff814047892 */ /* 0x000fc8000f8ec0ff */
[----:B------:R-:W-:Y:S01]  /*0170*/  UIADD3 UR5, UPT, UPT, -UR4, URZ, URZ ;  /* 0x000000ff04057290 */ /* 0x000fe2000fffe1ff */
[----:B-1----:R-:W-:Y:S01]  /*0180*/  MOV R2, UR26 ;  /* 0x0000001a00027c02 */ /* 0x002fe20008000f00 */
[----:B------:R-:W-:Y:S01]  /*0190*/  UIMAD.WIDE UR6, UR20, 0x8, UR24 ;  /* 0x00000008140678a5 */ /* 0x000fe2000f8e0218 */
[----:B------:R-:W-:Y:S01]  /*01a0*/  MOV R3, UR27 ;  /* 0x0000001b00037c02 */ /* 0x000fe20008000f00 */
[----:B------:R-:W-:Y:S02]  /*01b0*/  UIMAD.WIDE UR8, UR20, 0xc, UR24 ;  /* 0x0000000c140878a5 */ /* 0x000fe4000f8e0218 */
[----:B------:R-:W-:Y:S01]  /*01c0*/  UIMAD.WIDE UR10, UR20, 0x10, UR24 ;  /* 0x00000010140a78a5 */ /* 0x000fe2000f8e0218 */
[----:B------:R-:W-:Y:S01]  /*01d0*/  IMAD.WIDE.U32 R2, R13, 0x4, R2 ;  /* 0x000000040d027825 */ /* 0x000fe200078e0002 */
[----:B------:R-:W-:Y:S02]  /*01e0*/  UIMAD.WIDE UR12, UR20, 0x14, UR24 ;  /* 0x00000014140c78a5 */ /* 0x000fe4000f8e0218 */
[----:B------:R-:W-:Y:S01]  /*01f0*/  UIMAD.WIDE UR14, UR20, 0x18, UR24 ;  /* 0x00000018140e78a5 */ /* 0x000fe2000f8e0218 */
[----:B------:R-:W-:Y:S01]  /*0200*/  IADD3 R2, P0, PT, R2, 0x10, RZ ;  /* 0x0000001002027810 */ /* 0x000fe20007f1e0ff */
[----:B------:R-:W-:-:S03]  /*0210*/  UIMAD.WIDE UR16, UR20, 0x1c, UR24 ;  /* 0x0000001c141078a5 */ /* 0x000fc6000f8e0218 */
[----:B------:R-:W-:-:S09]  /*0220*/  IADD3.X R3, PT, PT, RZ, R3, RZ, P0, !PT ;  /* 0x00000003ff037210 */ /* 0x000fd200007fe4ff */
.L_x_14:
[----:B------:R-:W-:Y:S01]  /*0230*/  UIMAD.WIDE UR22, UR20, 0x4, UR24 ;  /* 0x00000004141678a5 */ /* 0x000fe2000f8e0218 */
[----:B------:R-:W-:Y:S02]  /*0240*/  IMAD.MOV.U32 R23, RZ, RZ, 0x4 ;  /* 0x00000004ff177424 */ /* 0x000fe400078e00ff */
[----:B------:R-:W-:Y:S01]  /*0250*/  HFMA2 R11, -RZ, RZ, 0, 2.384185791015625e-07 ;  /* 0x00000004ff0b7431 */ /* 0x000fe200000001ff */
[----:B------:R-:W-:Y:S01]  /*0260*/  MOV R25, 0x4 ;  /* 0x0000000400197802 */ /* 0x000fe20000000f00 */
[----:B0-----:R-:W2:Y:S01]  /*0270*/  LDG.E R21, desc[UR18][R2.64+-0x10] ;  /* 0xfffff01202157981 */ /* 0x001ea2000c1e1900 */
[C---:B------:R-:W-:Y:S01]  /*0280*/  IMAD.WIDE R22, R14.reuse, R23, UR24 ;  /* 0x000000180e167e25 */ /* 0x040fe2000f8e0217 */
[----:B------:R-:W-:Y:S02]  /*0290*/  MOV R8, UR22 ;  /* 0x0000001600087c02 */ /* 0x000fe40008000f00 */
[----:B------:R-:W-:Y:S01]  /*02a0*/  MOV R9, UR23 ;  /* 0x0000001700097c02 */ /* 0x000fe20008000f00 */
[----:B------:R-:W3:Y:S02]  /*02b0*/  LDG.E R19, desc[UR18][R2.64+-0xc] ;  /* 0xfffff41202137981 */ /* 0x000ee4000c1e1900 */
[----:B------:R-:W-:-:S02]  /*02c0*/  IMAD.WIDE R8, R14, 0x4, R8 ;  /* 0x000000040e087825 */ /* 0x000fc400078e0208 */
[----:B------:R-:W2:Y:S01]  /*02d0*/  LDG.E R22, desc[UR18][R22.64] ;  /* 0x0000001216167981 */ /* 0x000ea2000c1e1900 */
[----:B------:R-:W-:Y:S01]  /*02e0*/  MOV R5, 0x4 ;  /* 0x0000000400057802 */ /* 0x000fe20000000f00 */
[C---:B------:R-:W-:Y:S02]  /*02f0*/  IMAD.WIDE R24, R14.reuse, R25, UR6 ;  /* 0x000000060e187e25 */ /* 0x040fe4000f8e0219 */
[----:B------:R0:W3:Y:S02]  /*0300*/  LDG.E R20, desc[UR18][R8.64] ;  /* 0x0000001208147981 */ /* 0x0000e4000c1e1900 */
[----:B------:R-:W-:Y:S02]  /*0310*/  IMAD.WIDE R10, R14, R11, UR8 ;  /* 0x000000080e0a7e25 */ /* 0x000fe4000f8e020b */
[----:B------:R-:W4:Y:S04]  /*0320*/  LDG.E R18, desc[UR18][R24.64] ;  /* 0x0000001218127981 */ /* 0x000f28000c1e1900 */
[----:B------:R-:W4:Y:S01]  /*0330*/  LDG.E R17, desc[UR18][R2.64+-0x8] ;  /* 0xfffff81202117981 */ /* 0x000f22000c1e1900 */
[----:B0-----:R-:W-:-:S02]  /*0340*/  HFMA2 R9, -RZ, RZ, 0, 2.384185791015625e-07 ;  /* 0x00000004ff097431 */ /* 0x001fc400000001ff */
[----:B------:R-:W-:Y:S01]  /*0350*/  IMAD.MOV.U32 R7, RZ, RZ, 0x4 ;  /* 0x00000004ff077424 */ /* 0x000fe200078e00ff */
[----:B------:R0:W5:Y:S01]  /*0360*/  LDG.E R16, desc[UR18][R10.64] ;  /* 0x000000120a107981 */ /* 0x000162000c1e1900 */
[----:B------:R-:W-:-:S03]  /*0370*/  IMAD.WIDE R4, R14, R5, UR10 ;  /* 0x0000000a0e047e25 */ /* 0x000fc6000f8e0205 */
[----:B------:R-:W5:Y:S01]  /*0380*/  LDG.E R15, desc[UR18][R2.64+-0x4] ;  /* 0xfffffc12020f7981 */ /* 0x000f62000c1e1900 */
[C---:B------:R-:W-:Y:S01]  /*0390*/  IMAD.WIDE R6, R14.reuse, R7, UR12 ;  /* 0x0000000c0e067e25 */ /* 0x040fe2000f8e0207 */
[----:B------:R-:W-:Y:S02]  /*03a0*/  MOV R27, 0x4 ;  /* 0x00000004001b7802 */ /* 0x000fe40000000f00 */
[----:B------:R1:W5:Y:S01]  /*03b0*/  LDG.E R4, desc[UR18][R4.64] ;  /* 0x0000001204047981 */ /* 0x000362000c1e1900 */
[----:B------:R-:W-:-:S03]  /*03c0*/  IMAD.WIDE R8, R14, R9, UR14 ;  /* 0x0000000e0e087e25 */ /* 0x000fc6000f8e0209 */
[----:B------:R-:W5:Y:S01]  /*03d0*/  LDG.E R23, desc[UR18][R2.64] ;  /* 0x0000001202177981 */ /* 0x000f62000c1e1900 */
[----:B0-----:R-:W-:-:S03]  /*03e0*/  IMAD.WIDE R10, R14, R27, UR16 ;  /* 0x000000100e0a7e25 */ /* 0x001fc6000f8e021b */
[----:B------:R-:W5:Y:S04]  /*03f0*/  LDG.E R7, desc[UR18][R6.64] ;  /* 0x0000001206077981 */ /* 0x000f68000c1e1900 */
[----:B------:R-:W5:Y:S04]  /*0400*/  LDG.E R24, desc[UR18][R2.64+0x4] ;  /* 0x0000041202187981 */ /* 0x000f68000c1e1900 */
[----:B------:R-:W5:Y:S04]  /*0410*/  LDG.E R8, desc[UR18][R8.64] ;  /* 0x0000001208087981 */ /* 0x000f68000c1e1900 */
[----:B------:R-:W5:Y:S04]  /*0420*/  LDG.E R25, desc[UR18][R2.64+0x8] ;  /* 0x0000081202197981 */ /* 0x000f68000c1e1900 */
[----:B------:R-:W5:Y:S04]  /*0430*/  LDG.E R10, desc[UR18][R10.64] ;  /* 0x000000120a0a7981 */ /* 0x000f68000c1e1900 */
[----:B------:R0:W5:Y:S01]  /*0440*/  LDG.E R27, desc[UR18][R2.64+0xc] ;  /* 0x00000c12021b7981 */ /* 0x000162000c1e1900 */
[----:B------:R-:W-:-:S04]  /*0450*/  UIADD3 UR5, UPT, UPT, UR5, 0x8, URZ ;  /* 0x0000000805057890 */ /* 0x000fc8000fffe0ff */
[----:B------:R-:W-:Y:S01]  /*0460*/  UISETP.NE.AND UP0, UPT, UR5, URZ, UPT ;  /* 0x000000ff0500728c */ /* 0x000fe2000bf05270 */
[----:B-1----:R-:W-:Y:S02]  /*0470*/  MOV R5, UR20 ;  /* 0x0000001400057c02 */ /* 0x002fe40008000f00 */
[----:B0-----:R-:W-:Y:S02]  /*0480*/  IADD3 R2, P0, PT, R2, 0x20, RZ ;  /* 0x0000002002027810 */ /* 0x001fe40007f1e0ff */
[----:B------:R-:W-:Y:S02]  /*0490*/  LEA R14, R5, R14, 0x3 ;  /* 0x0000000e050e7211 */ /* 0x000fe400078e18ff */
[----:B------:R-:W-:Y:S01]  /*04a0*/  IADD3.X R3, PT, PT, RZ, R3, RZ, P0, !PT ;  /* 0x00000003ff037210 */ /* 0x000fe200007fe4ff */
[----:B--2---:R-:W-:-:S04]  /*04b0*/  FFMA R22, R21, R22, R12 ;  /* 0x0000001615167223 */ /* 0x004fc8000000000c */
[----:B---3--:R-:W-:-:S04]  /*04c0*/  FFMA R20, R19, R20, R22 ;  /* 0x0000001413147223 */ /* 0x008fc80000000016 */
[----:B----4-:R-:W-:-:S04]  /*04d0*/  FFMA R18, R17, R18, R20 ;  /* 0x0000001211127223 */ /* 0x010fc80000000014 */
[----:B-----5:R-:W-:-:S04]  /*04e0*/  FFMA R16, R15, R16, R18 ;  /* 0x000000100f107223 */ /* 0x020fc80000000012 */
[----:B------:R-:W-:-:S04]  /*04f0*/  FFMA R23, R23, R4, R16 ;  /* 0x0000000417177223 */ /* 0x000fc80000000010 */
[----:B------:R-:W-:-:S04]  /*0500*/  FFMA R24, R24, R7, R23 ;  /* 0x0000000718187223 */ /* 0x000fc80000000017 */
[----:B------:R-:W-:-:S04]  /*0510*/  FFMA R8, R25, R8, R24 ;  /* 0x0000000819087223 */ /* 0x000fc80000000018 */
[----:B------:R-:W-:Y:S01]  /*0520*/  FFMA R12, R27, R10, R8 ;  /* 0x0000000a1b0c7223 */ /* 0x000fe20000000008 */
[----:B------:R-:W-:Y:S06]  /*0530*/  BRA.U UP0, `(.L_x_14) ;  /* 0xfffffffd003c7547 */ /* 0x000fec000b83ffff */
.L_x_13:
[----:B------:R-:W-:-:S04]  /*0540*/  ULOP3.LUT UR6, UR20, 0x7, URZ, 0xc0, !UPT ;  /* 0x0000000714067892 */ /* 0x000fc8000f8ec0ff */
[----:B------:R-:W-:-:S09]  /*0550*/  UISETP.NE.AND UP0, UPT, UR6, URZ, UPT ;  /* 0x000000ff0600728c */ /* 0x000fd2000bf05270 */
[----:B------:R-:W-:Y:S05]  /*0560*/  BRA.U !UP0, `(.L_x_15) ;  /* 0x0000000508387547 */ /* 0x000fea000b800000 */
[----:B------:R-:W-:Y:S02]  /*0570*/  UISETP.GE.U32.AND UP0, UPT, UR6, 0x4, UPT ;  /* 0x000000040600788c */ /* 0x000fe4000bf06070 */
[----:B------:R-:W-:-:S04]  /*0580*/  ULOP3.LUT UR5, UR20, 0x3, URZ, 0xc0, !UPT ;  /* 0x0000000314057892 */ /* 0x000fc8000f8ec0ff */
[----:B------:R-:W-:-:S03]  /*0590*/  UISETP.NE.AND UP1, UPT, UR5, URZ, UPT ;  /* 0x000000ff0500728c */ /* 0x000fc6000bf25270 */
[----:B------:R-:W-:Y:S08]  /*05a0*/  BRA.U !UP0, `(.L_x_16) ;  /* 0x00000001087c7547 */ /* 0x000ff0000b800000 */
[----:B------:R-:W1:Y:S01]  /*05b0*/  LDC.64 R6, c[0x0][0x380] ;  /* 0x0000e000ff067b82 */ /* 0x000e620000000a00 */
[----:B------:R-:W2:Y:S01]  /*05c0*/  LDCU.64 UR6, c[0x0][0x388] ;  /* 0x00007100ff0677ac */ /* 0x000ea20008000a00 */
[----:B------:R-:W-:Y:S01]  /*05d0*/  IMAD.U32 R9, RZ, RZ, UR4 ;  /* 0x00000004ff097e24 */ /* 0x000fe2000f8e00ff */
[C---:B------:R-:W-:Y:S02]  /*05e0*/  IADD3 R3, PT, PT, R13.reuse, UR4, RZ ;  /* 0x000000040d037c10 */ /* 0x040fe4000fffe0ff */
[----:B------:R-:W-:Y:S01]  /*05f0*/  IADD3 R10, P0, PT, R13, UR4, RZ ;  /* 0x000000040d0a7c10 */ /* 0x000fe2000ff1e0ff */
[----:B------:R-:W-:Y:S01]  /*0600*/  IMAD R9, R9, UR20, R0 ;  /* 0x0000001409097c24 */ /* 0x000fe2000f8e0200 */
[----:B------:R-:W-:Y:S01]  /*0610*/  MOV R11, UR20 ;  /* 0x00000014000b7c02 */ /* 0x000fe20008000f00 */
[----:B------:R-:W3:Y:S01]  /*0620*/  LDC.64 R4, c[0x0][0x388] ;  /* 0x0000e200ff047b82 */ /* 0x000ee20000000a00 */
[----:B------:R-:W-:Y:S01]  /*0630*/  MOV R15, UR20 ;  /* 0x00000014000f7c02 */ /* 0x000fe20008000f00 */
[----:B-1----:R-:W-:Y:S01]  /*0640*/  IMAD.WIDE R6, R9, 0x4, R6 ;  /* 0x0000000409067825 */ /* 0x002fe200078e0206 */
[----:B------:R-:W-:-:S05]  /*0650*/  MOV R9, UR20 ;  /* 0x0000001400097c02 */ /* 0x000fca0008000f00 */
[----:B------:R-:W-:Y:S02]  /*0660*/  IMAD.WIDE R8, R9, 0x4, R6 ;  /* 0x0000000409087825 */ /* 0x000fe400078e0206 */
[----:B0-----:R-:W4:Y:S02]  /*0670*/  LDG.E R6, desc[UR18][R6.64] ;  /* 0x0000001206067981 */ /* 0x001f24000c1e1900 */
[----:B---3--:R-:W-:Y:S01]  /*0680*/  IMAD.WIDE.U32 R4, R3, 0x4, R4 ;  /* 0x0000000403047825 */ /* 0x008fe200078e0004 */
[----:B------:R-:W-:Y:S01]  /*0690*/  IADD3.X R3, PT, PT, RZ, RZ, RZ, P0, !PT ;  /* 0x000000ffff037210 */ /* 0x000fe200007fe4ff */
[----:B------:R-:W3:Y:S01]  /*06a0*/  LDG.E R17, desc[UR18][R8.64] ;  /* 0x0000001208117981 */ /* 0x000ee2000c1e1900 */
[----:B--2---:R-:W-:-:S03]  /*06b0*/  LEA R2, P0, R10, UR6, 0x2 ;  /* 0x000000060a027c11 */ /* 0x004fc6000f8010ff */
[----:B------:R-:W4:Y:S01]  /*06c0*/  LDG.E R5, desc[UR18][R4.64] ;  /* 0x0000001204057981 */ /* 0x000f22000c1e1900 */
[----:B------:R-:W-:Y:S01]  /*06d0*/  LEA.HI.X R3, R10, UR7, R3, 0x2, P0 ;  /* 0x000000070a037c11 */ /* 0x000fe200080f1403 */
[----:B------:R-:W-:-:S04]  /*06e0*/  IMAD.WIDE R10, R11, 0x4, R8 ;  /* 0x000000040b0a7825 */ /* 0x000fc800078e0208 */
[----:B------:R-:W3:Y:S01]  /*06f0*/  LDG.E R16, desc[UR18][R2.64+0x4] ;  /* 0x0000041202107981 */ /* 0x000ee2000c1e1900 */
[----:B------:R-:W-:-:S03]  /*0700*/  IMAD.WIDE R14, R15, 0x4, R10 ;  /* 0x000000040f0e7825 */ /* 0x000fc600078e020a */
[----:B------:R-:W2:Y:S04]  /*0710*/  LDG.E R19, desc[UR18][R10.64] ;  /* 0x000000120a137981 */ /* 0x000ea8000c1e1900 */
[----:B------:R-:W2:Y:S04]  /*0720*/  LDG.E R18, desc[UR18][R2.64+0x8] ;  /* 0x0000081202127981 */ /* 0x000ea8000c1e1900 */
[----:B------:R-:W5:Y:S04]  /*0730*/  LDG.E R20, desc[UR18][R2.64+0xc] ;  /* 0x00000c1202147981 */ /* 0x000f68000c1e1900 */
[----:B------:R-:W5:Y:S01]  /*0740*/  LDG.E R14, desc[UR18][R14.64] ;  /* 0x000000120e0e7981 */ /* 0x000f62000c1e1900 */
[----:B------:R-:W-:Y:S01]  /*0750*/  UIADD3 UR4, UPT, UPT, UR4, 0x4, URZ ;  /* 0x0000000404047890 */ /* 0x000fe2000fffe0ff */
[----:B----4-:R-:W-:-:S04]  /*0760*/  FFMA R5, R5, R6, R12 ;  /* 0x0000000605057223 */ /* 0x010fc8000000000c */
[----:B---3--:R-:W-:-:S04]  /*0770*/  FFMA R5, R16, R17, R5 ;  /* 0x0000001110057223 */ /* 0x008fc80000000005 */
[----:B--2---:R-:W-:-:S04]  /*0780*/  FFMA R5, R18, R19, R5 ;  /* 0x0000001312057223 */ /* 0x004fc80000000005 */
[----:B-----5:R-:W-:-:S07]  /*0790*/  FFMA R12, R20, R14, R5 ;  /* 0x0000000e140c7223 */ /* 0x020fce0000000005 */
.L_x_16:
[----:B------:R-:W-:Y:S05]  /*07a0*/  BRA.U !UP1, `(.L_x_15) ;  /* 0x0000000109a87547 */ /* 0x000fea000b800000 */
[----:B------:R-:W-:Y:S01]  /*07b0*/  UISETP.NE.AND UP0, UPT, UR5, 0x1, UPT ;  /* 0x000000010500788c */ /* 0x000fe2000bf05270 */
[----:B------:R-:W-:Y:S01]  /*07c0*/  MOV R7, UR4 ;  /* 0x0000000400077c02 */ /* 0x000fe20008000f00 */
[----:B------:R-:W-:Y:S02]  /*07d0*/  ULOP3.LUT UR5, UR20, 0x1, URZ, 0xc0, !UPT ;  /* 0x0000000114057892 */ /* 0x000fe4000f8ec0ff */
[----:B------:R-:W-:Y:S02]  /*07e0*/  MOV R15, UR20 ;  /* 0x00000014000f7c02 */ /* 0x000fe40008000f00 */
[----:B------:R-:W-:Y:S01]  /*07f0*/  UISETP.NE.U32.AND UP1, UPT, UR5, 0x1, UPT ;  /* 0x000000010500788c */ /* 0x000fe2000bf25070 */
[----:B------:R-:W-:-:S04]  /*0800*/  PLOP3.LUT P1, PT, PT, PT, UP0, 0x80, 0x8 ;  /* 0x000000000008781c */ /* 0x000fc80003f2f008 */
[----:B------:R-:W1:Y:S01]  /*0810*/  @UP0 LDCU.128 UR8, c[0x0][0x380] ;  /* 0x00007000ff0807ac */ /* 0x000e620008000c00 */
[----:B------:R-:W-:Y:S01]  /*0820*/  PLOP3.LUT P0, PT, PT, PT, UP1, 0x80, 0x8 ;  /* 0x000000000008781c */ /* 0x000fe20003f0f018 */
[----:B------:R-:W2:Y:S04]  /*0830*/  @UP0 LDCU.64 UR6, c[0x0][0x388] ;  /* 0x00007100ff0607ac */ /* 0x000ea80008000a00 */
[----:B------:R-:W3:Y:S03]  /*0840*/  @!UP1 LDCU.128 UR12, c[0x0][0x380] ;  /* 0x00007000ff0c97ac */ /* 0x000ee60008000c00 */
[C---:B------:R-:W-:Y:S02]  /*0850*/  @P1 IADD3 R3, PT, PT, R13.reuse, UR4, RZ ;  /* 0x000000040d031c10 */ /* 0x040fe4000fffe0ff */
[----:B------:R-:W-:Y:S01]  /*0860*/  @P1 IADD3 R6, P2, PT, R13, UR4, RZ ;  /* 0x000000040d061c10 */ /* 0x000fe2000ff5e0ff */
[----:B------:R-:W-:Y:S01]  /*0870*/  @UP0 UIADD3 UR4, UPT, UPT, UR4, 0x2, URZ ;  /* 0x0000000204040890 */ /* 0x000fe2000fffe0ff */
[----:B-1----:R-:W-:Y:S01]  /*0880*/  MOV R11, UR11 ;  /* 0x0000000b000b7c02 */ /* 0x002fe20008000f00 */
[----:B------:R-:W-:Y:S01]  /*0890*/  IMAD.U32 R10, RZ, RZ, UR10 ;  /* 0x0000000aff0a7e24 */ /* 0x000fe2000f8e00ff */
[----:B------:R-:W-:-:S02]  /*08a0*/  MOV R4, UR8 ;  /* 0x0000000800047c02 */ /* 0x000fc40008000f00 */
[----:B------:R-:W-:Y:S01]  /*08b0*/  MOV R5, UR9 ;  /* 0x0000000900057c02 */ /* 0x000fe20008000f00 */
[----:B------:R-:W-:-:S04]  /*08c0*/  @P1 IMAD.WIDE.U32 R10, R3, 0x4, R10 ;  /* 0x00000004030a1825 */ /* 0x000fc800078e000a */
[----:B------:R-:W-:Y:S01]  /*08d0*/  @P1 IMAD R3, R7, UR20, R0 ;  /* 0x0000001407031c24 */ /* 0x000fe2000f8e0200 */
[----:B------:R-:W-:Y:S01]  /*08e0*/  @P1 IADD3.X R7, PT, PT, RZ, RZ, RZ, P2, !PT ;  /* 0x000000ffff071210 */ /* 0x000fe200017fe4ff */
[----:B------:R-:W-:Y:S01]  /*08f0*/  IMAD.U32 R19, RZ, RZ, UR4 ;  /* 0x00000004ff137e24 */ /* 0x000fe2000f8e00ff */
[C---:B--2---:R-:W-:Y:S01]  /*0900*/  @P1 LEA R2, P2, R6.reuse, UR6, 0x2 ;  /* 0x0000000606021c11 */ /* 0x044fe2000f8410ff */
[----:B------:R-:W-:Y:S01]  /*0910*/  @P1 IMAD.WIDE R4, R3, 0x4, R4 ;  /* 0x0000000403041825 */ /* 0x000fe200078e0204 */
[----:B------:R-:W-:Y:S01]  /*0920*/  @!P0 IADD3 R17, PT, PT, R13, UR4, RZ ;  /* 0x000000040d118c10 */ /* 0x000fe2000fffe0ff */
[----:B0-----:R-:W2:Y:S01]  /*0930*/  @P1 LDG.E R11, desc[UR18][R10.64] ;  /* 0x000000120a0b1981 */ /* 0x001ea2000c1e1900 */
[----:B------:R-:W-:Y:S01]  /*0940*/  @P1 LEA.HI.X R3, R6, UR7, R7, 0x2, P2 ;  /* 0x0000000706031c11 */ /* 0x000fe200090f1407 */
[----:B------:R-:W-:Y:S01]  /*0950*/  @!P0 IMAD R19, R19, UR20, R0 ;  /* 0x0000001413138c24 */ /* 0x000fe2000f8e0200 */
[----:B---3--:R-:W-:Y:S01]  /*0960*/  MOV R6, UR14 ;  /* 0x0000000e00067c02 */ /* 0x008fe20008000f00 */
[----:B------:R-:W-:Y:S01]  /*0970*/  @P1 IMAD.WIDE R14, R15, 0x4, R4 ;  /* 0x000000040f0e1825 */ /* 0x000fe200078e0204 */
[----:B------:R-:W-:Y:S01]  /*0980*/  MOV R7, UR15 ;  /* 0x0000000f00077c02 */ /* 0x000fe20008000f00 */
[----:B------:R-:W2:Y:S01]  /*0990*/  @P1 LDG.E R4, desc[UR18][R4.64] ;  /* 0x0000001204041981 */ /* 0x000ea2000c1e1900 */
[----:B------:R-:W-:-:S02]  /*09a0*/  MOV R8, UR12 ;  /* 0x0000000c00087c02 */ /* 0x000fc40008000f00 */
[----:B------:R-:W-:Y:S01]  /*09b0*/  MOV R9, UR13 ;  /* 0x0000000d00097c02 */ /* 0x000fe20008000f00 */
[----:B------:R-:W-:Y:S01]  /*09c0*/  @!P0 IMAD.WIDE.U32 R6, R17, 0x4, R6 ;  /* 0x0000000411068825 */ /* 0x000fe200078e0006 */
[----:B------:R-:W3:Y:S03]  /*09d0*/  @P1 LDG.E R14, desc[UR18][R14.64] ;  /* 0x000000120e0e1981 */ /* 0x000ee6000c1e1900 */
[----:B------:R-:W-:Y:S01]  /*09e0*/  @!P0 IMAD.WIDE R8, R19, 0x4, R8 ;  /* 0x0000000413088825 */ /* 0x000fe200078e0208 */
[----:B------:R-:W3:Y:S04]  /*09f0*/  @P1 LDG.E R2, desc[UR18][R2.64+0x4] ;  /* 0x0000041202021981 */ /* 0x000ee8000c1e1900 */
[----:B------:R-:W4:Y:S04]  /*0a00*/  @!P0 LDG.E R7, desc[UR18][R6.64] ;  /* 0x0000001206078981 */ /* 0x000f28000c1e1900 */
[----:B------:R-:W4:Y:S01]  /*0a10*/  @!P0 LDG.E R8, desc[UR18][R8.64] ;  /* 0x0000001208088981 */ /* 0x000f22000c1e1900 */
[----:B--2---:R-:W-:-:S04]  /*0a20*/  @P1 FFMA R11, R11, R4, R12 ;  /* 0x000000040b0b1223 */ /* 0x004fc8000000000c */
[----:B---3--:R-:W-:-:S04]  /*0a30*/  @P1 FFMA R12, R2, R14, R11 ;  /* 0x0000000e020c1223 */ /* 0x008fc8000000000b */
[----:B----4-:R-:W-:-:S07]  /*0a40*/  @!P0 FFMA R12, R7, R8, R12 ;  /* 0x00000008070c8223 */ /* 0x010fce000000000c */
.L_x_15:
[----:B------:R-:W1:Y:S01]  /*0a50*/  LDC.64 R2, c[0x0][0x390] ;  /* 0x0000e400ff027b82 */ /* 0x000e620000000a00 */
[----:B------:R-:W-:-:S05]  /*0a60*/  IADD3 R13, PT, PT, R0, R13, RZ ;  /* 0x0000000d000d7210 */ /* 0x000fca0007ffe0ff */
[----:B-1----:R-:W-:-:S05]  /*0a70*/  IMAD.WIDE R2, R13, 0x4, R2 ;  /* 0x000000040d027825 */ /* 0x002fca00078e0202 */
[----:B0-----:R-:W-:Y:S01]  /*0a80*/  STG.E desc[UR18][R2.64], R12 ;  /* 0x0000000c02007986 */ /* 0x001fe2000c101912 */
[----:B------:R-:W-:Y:S05]  /*0a90*/  EXIT ;  /* 0x000000000000794d */ /* 0x000fea0003800000 */
.L_x_17:
        /* <DEDUP_REMOVED lines=14> */
.L_x_19:


//--------------------- .nv.shared.reserved.0     --------------------------
	.section	.nv.shared.reserved.0,"aw",@nobits
	.weak		__nv_reservedSMEM_offset_0_alias
	.size		__nv_reservedSMEM_offset_0_alias, 0, 64
	.other		__nv_reservedSMEM_offset_0_alias,@"STO_CUDA_RESERVED_SHARED STV_DEFAULT"
__nv_reservedSMEM_offset_0_alias:
	.zero		0
	.zero		64


//--------------------- .nv.constant0._Z12matmulGPU_1BPfS_S_i --------------------------
	.section	.nv.constant0._Z12matmulGPU_1BPfS_S_i,"a",@progbits
	.sectionflags	@""
	.align	4
.nv.constant0._Z12matmulGPU_1BPfS_S_i:
	.zero		924


//--------------------- .nv.constant0._Z9matmulGPUPfS_S_i --------------------------
	.section	.nv.constant0._Z9matmulGPUPfS_S_i,"a",@progbits
	.sectionflags	@""
	.align	4
.nv.constant0._Z9matmulGPUPfS_S_i:
	.zero		924


//--------------------- SYMBOLS --------------------------

	.type		.nv.reservedSmem.offset0,@object
	.size		.nv.reservedSmem.offset0,0x4
